//
// Generated by NVIDIA NVVM Compiler
//
// Compiler Build ID: CL-36424714
// Cuda compilation tools, release 13.0, V13.0.88
// Based on NVVM 20.0.0
//

.version 9.0
.target sm_100
.address_size 64

	// .globl	_Z9sumKernelPxS_S_S_

.visible .entry _Z9sumKernelPxS_S_S_(
	.param .u64 .ptr .align 1 _Z9sumKernelPxS_S_S__param_0,
	.param .u64 .ptr .align 1 _Z9sumKernelPxS_S_S__param_1,
	.param .u64 .ptr .align 1 _Z9sumKernelPxS_S_S__param_2,
	.param .u64 .ptr .align 1 _Z9sumKernelPxS_S_S__param_3
)
{
	.reg .pred 	%p<2>;
	.reg .b32 	%r<8>;
	.reg .b64 	%rd<25>;

	ld.param.u64 	%rd7, [_Z9sumKernelPxS_S_S__param_0];
	ld.param.u64 	%rd8, [_Z9sumKernelPxS_S_S__param_1];
	ld.param.u64 	%rd9, [_Z9sumKernelPxS_S_S__param_2];
	ld.param.u64 	%rd6, [_Z9sumKernelPxS_S_S__param_3];
	cvta.to.global.u64 	%rd10, %rd9;
	cvta.to.global.u64 	%rd11, %rd8;
	cvta.to.global.u64 	%rd12, %rd7;
	mov.u32 	%r2, %tid.x;
	mov.u32 	%r3, %ctaid.x;
	mov.u32 	%r4, %ntid.x;
	mad.lo.s32 	%r1, %r3, %r4, %r2;
	mul.wide.s32 	%rd13, %r1, 8;
	add.s64 	%rd14, %rd12, %rd13;
	ld.global.u64 	%rd15, [%rd14];
	add.s64 	%rd16, %rd11, %rd13;
	ld.global.u64 	%rd17, [%rd16];
	add.s64 	%rd1, %rd17, %rd15;
	add.s64 	%rd18, %rd10, %rd13;
	ld.global.u64 	%rd2, [%rd18];
	or.b64  	%rd19, %rd1, %rd2;
	and.b64  	%rd20, %rd19, -4294967296;
	setp.ne.s64 	%p1, %rd20, 0;
	@%p1 bra 	$L__BB0_2;
	cvt.u32.u64 	%r5, %rd2;
	cvt.u32.u64 	%r6, %rd1;
	rem.u32 	%r7, %r6, %r5;
	cvt.u64.u32 	%rd24, %r7;
	bra.uni 	$L__BB0_3;
$L__BB0_2:
	rem.s64 	%rd24, %rd1, %rd2;
$L__BB0_3:
	cvta.to.global.u64 	%rd21, %rd6;
	add.s64 	%rd23, %rd21, %rd13;
	st.global.u64 	[%rd23], %rd24;
	ret;

}
	// .globl	_Z10diffKernelPxS_S_S_
.visible .entry _Z10diffKernelPxS_S_S_(
	.param .u64 .ptr .align 1 _Z10diffKernelPxS_S_S__param_0,
	.param .u64 .ptr .align 1 _Z10diffKernelPxS_S_S__param_1,
	.param .u64 .ptr .align 1 _Z10diffKernelPxS_S_S__param_2,
	.param .u64 .ptr .align 1 _Z10diffKernelPxS_S_S__param_3
)
{
	.reg .pred 	%p<2>;
	.reg .b32 	%r<8>;
	.reg .b64 	%rd<26>;

	ld.param.u64 	%rd7, [_Z10diffKernelPxS_S_S__param_0];
	ld.param.u64 	%rd8, [_Z10diffKernelPxS_S_S__param_1];
	ld.param.u64 	%rd9, [_Z10diffKernelPxS_S_S__param_2];
	ld.param.u64 	%rd6, [_Z10diffKernelPxS_S_S__param_3];
	cvta.to.global.u64 	%rd10, %rd8;
	cvta.to.global.u64 	%rd11, %rd7;
	cvta.to.global.u64 	%rd12, %rd9;
	mov.u32 	%r2, %tid.x;
	mov.u32 	%r3, %ctaid.x;
	mov.u32 	%r4, %ntid.x;
	mad.lo.s32 	%r1, %r3, %r4, %r2;
	mul.wide.s32 	%rd13, %r1, 8;
	add.s64 	%rd14, %rd12, %rd13;
	ld.global.u64 	%rd1, [%rd14];
	add.s64 	%rd15, %rd11, %rd13;
	ld.global.u64 	%rd16, [%rd15];
	add.s64 	%rd17, %rd16, %rd1;
	add.s64 	%rd18, %rd10, %rd13;
	ld.global.u64 	%rd19, [%rd18];
	sub.s64 	%rd2, %rd17, %rd19;
	or.b64  	%rd20, %rd2, %rd1;
	and.b64  	%rd21, %rd20, -4294967296;
	setp.ne.s64 	%p1, %rd21, 0;
	@%p1 bra 	$L__BB1_2;
	cvt.u32.u64 	%r5, %rd1;
	cvt.u32.u64 	%r6, %rd2;
	rem.u32 	%r7, %r6, %r5;
	cvt.u64.u32 	%rd25, %r7;
	bra.uni 	$L__BB1_3;
$L__BB1_2:
	rem.s64 	%rd25, %rd2, %rd1;
$L__BB1_3:
	cvta.to.global.u64 	%rd22, %rd6;
	add.s64 	%rd24, %rd22, %rd13;
	st.global.u64 	[%rd24], %rd25;
	ret;

}
	// .globl	_Z9mulKernelPxS_S_S_
.visible .entry _Z9mulKernelPxS_S_S_(
	.param .u64 .ptr .align 1 _Z9mulKernelPxS_S_S__param_0,
	.param .u64 .ptr .align 1 _Z9mulKernelPxS_S_S__param_1,
	.param .u64 .ptr .align 1 _Z9mulKernelPxS_S_S__param_2,
	.param .u64 .ptr .align 1 _Z9mulKernelPxS_S_S__param_3
)
{
	.reg .pred 	%p<2>;
	.reg .b32 	%r<8>;
	.reg .b64 	%rd<25>;

	ld.param.u64 	%rd7, [_Z9mulKernelPxS_S_S__param_0];
	ld.param.u64 	%rd8, [_Z9mulKernelPxS_S_S__param_1];
	ld.param.u64 	%rd9, [_Z9mulKernelPxS_S_S__param_2];
	ld.param.u64 	%rd6, [_Z9mulKernelPxS_S_S__param_3];
	cvta.to.global.u64 	%rd10, %rd9;
	cvta.to.global.u64 	%rd11, %rd8;
	cvta.to.global.u64 	%rd12, %rd7;
	mov.u32 	%r2, %tid.x;
	mov.u32 	%r3, %ctaid.x;
	mov.u32 	%r4, %ntid.x;
	mad.lo.s32 	%r1, %r3, %r4, %r2;
	mul.wide.s32 	%rd13, %r1, 8;
	add.s64 	%rd14, %rd12, %rd13;
	ld.global.u64 	%rd15, [%rd14];
	add.s64 	%rd16, %rd11, %rd13;
	ld.global.u64 	%rd17, [%rd16];
	mul.lo.s64 	%rd1, %rd17, %rd15;
	add.s64 	%rd18, %rd10, %rd13;
	ld.global.u64 	%rd2, [%rd18];
	or.b64  	%rd19, %rd1, %rd2;
	and.b64  	%rd20, %rd19, -4294967296;
	setp.ne.s64 	%p1, %rd20, 0;
	@%p1 bra 	$L__BB2_2;
	cvt.u32.u64 	%r5, %rd2;
	cvt.u32.u64 	%r6, %rd1;
	rem.u32 	%r7, %r6, %r5;
	cvt.u64.u32 	%rd24, %r7;
	bra.uni 	$L__BB2_3;
$L__BB2_2:
	rem.s64 	%rd24, %rd1, %rd2;
$L__BB2_3:
	cvta.to.global.u64 	%rd21, %rd6;
	add.s64 	%rd23, %rd21, %rd13;
	st.global.u64 	[%rd23], %rd24;
	ret;

}
	// .globl	_Z9divKernelPxS_S_S_
.visible .entry _Z9divKernelPxS_S_S_(
	.param .u64 .ptr .align 1 _Z9divKernelPxS_S_S__param_0,
	.param .u64 .ptr .align 1 _Z9divKernelPxS_S_S__param_1,
	.param .u64 .ptr .align 1 _Z9divKernelPxS_S_S__param_2,
	.param .u64 .ptr .align 1 _Z9divKernelPxS_S_S__param_3
)
{
	.reg .pred 	%p<6>;
	.reg .b32 	%r<11>;
	.reg .b64 	%rd<41>;

	ld.param.u64 	%rd13, [_Z9divKernelPxS_S_S__param_0];
	ld.param.u64 	%rd14, [_Z9divKernelPxS_S_S__param_1];
	ld.param.u64 	%rd16, [_Z9divKernelPxS_S_S__param_2];
	ld.param.u64 	%rd15, [_Z9divKernelPxS_S_S__param_3];
	cvta.to.global.u64 	%rd17, %rd16;
	mov.u32 	%r2, %tid.x;
	mov.u32 	%r3, %ctaid.x;
	mov.u32 	%r4, %ntid.x;
	mad.lo.s32 	%r1, %r3, %r4, %r2;
	mul.wide.s32 	%rd18, %r1, 8;
	add.s64 	%rd19, %rd17, %rd18;
	ld.global.u64 	%rd1, [%rd19];
	setp.lt.s64 	%p1, %rd1, 1;
	@%p1 bra 	$L__BB3_10;
	cvta.to.global.u64 	%rd20, %rd14;
	cvta.to.global.u64 	%rd21, %rd13;
	add.s64 	%rd23, %rd20, %rd18;
	ld.global.u64 	%rd2, [%rd23];
	add.s64 	%rd24, %rd21, %rd18;
	ld.global.u64 	%rd3, [%rd24];
	or.b64  	%rd25, %rd3, %rd1;
	and.b64  	%rd26, %rd25, -4294967296;
	setp.ne.s64 	%p2, %rd26, 0;
	@%p2 bra 	$L__BB3_3;
	cvt.u32.u64 	%r5, %rd1;
	cvt.u32.u64 	%r6, %rd3;
	rem.u32 	%r7, %r6, %r5;
	cvt.u64.u32 	%rd39, %r7;
	mov.b64 	%rd38, 0;
	bra.uni 	$L__BB3_5;
$L__BB3_3:
	rem.s64 	%rd39, %rd3, %rd1;
	mov.b64 	%rd38, 0;
	bra.uni 	$L__BB3_5;
$L__BB3_4:
	add.s64 	%rd38, %rd38, 1;
	setp.le.s64 	%p5, %rd1, %rd38;
	@%p5 bra 	$L__BB3_10;
$L__BB3_5:
	mad.lo.s64 	%rd9, %rd2, %rd38, %rd1;
	or.b64  	%rd28, %rd9, %rd1;
	and.b64  	%rd29, %rd28, -4294967296;
	setp.ne.s64 	%p3, %rd29, 0;
	@%p3 bra 	$L__BB3_7;
	cvt.u32.u64 	%r8, %rd1;
	cvt.u32.u64 	%r9, %rd9;
	rem.u32 	%r10, %r9, %r8;
	cvt.u64.u32 	%rd40, %r10;
	bra.uni 	$L__BB3_8;
$L__BB3_7:
	rem.s64 	%rd40, %rd9, %rd1;
$L__BB3_8:
	setp.ne.s64 	%p4, %rd40, %rd39;
	@%p4 bra 	$L__BB3_4;
	cvta.to.global.u64 	%rd30, %rd15;
	add.s64 	%rd32, %rd30, %rd18;
	st.global.u64 	[%rd32], %rd38;
$L__BB3_10:
	ret;

}


// ===== COMPILED SASS (sm_100) =====

	.target	sm_100

	.elftype	@"ET_EXEC"


//--------------------- .note.nv.tkinfo           --------------------------
	.section	.note.nv.tkinfo,"",@"SHT_NOTE"
	.sectionflags	@"SHF_NOTE_NV_TKINFO"
	.tkinfo
        /*0018*/ 	.word	0x00000002
        /*0030*/ 	.string	""
        /*0030*/ 	.string	"ptxas"
        /*0030*/ 	.string	"Cuda compilation tools, release 13.0, V13.0.88"
        /*0030*/ 	.string	"Build cuda_13.0.r13.0/compiler.36424714_0"
        /*0030*/ 	.string	"-arch sm_100 -m 64 "



//--------------------- .note.nv.cuinfo           --------------------------
	.section	.note.nv.cuinfo,"",@"SHT_NOTE"
	.sectionflags	@"SHF_NOTE_NV_CUINFO"
        /*0018*/ 	.short	0x0002
        /*001a*/ 	.short	0x0064
        /*001c*/ 	.short	0x0082
	.zero		2


//--------------------- .nv.info                  --------------------------
	.section	.nv.info,"",@"SHT_CUDA_INFO"
	.align	4


	//----- nvinfo : EIATTR_REGCOUNT
	.align		4
        /*0000*/ 	.byte	0x04, 0x2f
        /*0002*/ 	.short	(.L_1 - .L_0)
	.align		4
.L_0:
        /*0004*/ 	.word	index@(_Z9sumKernelPxS_S_S_)
        /*0008*/ 	.word	0x00000016


	//----- nvinfo : EIATTR_FRAME_SIZE
	.align		4
.L_1:
        /*000c*/ 	.byte	0x04, 0x11
        /*000e*/ 	.short	(.L_3 - .L_2)
	.align		4
.L_2:
        /*0010*/ 	.word	index@($__internal_3_$__cuda_sm20_rem_s64)
        /*0014*/ 	.word	0x00000000


	//----- nvinfo : EIATTR_FRAME_SIZE
	.align		4
.L_3:
        /*0018*/ 	.byte	0x04, 0x11
        /*001a*/ 	.short	(.L_5 - .L_4)
	.align		4
.L_4:
        /*001c*/ 	.word	index@(_Z9sumKernelPxS_S_S_)
        /*0020*/ 	.word	0x00000000


	//----- nvinfo : EIATTR_REGCOUNT
	.align		4
.L_5:
        /*0024*/ 	.byte	0x04, 0x2f
        /*0026*/ 	.short	(.L_7 - .L_6)
	.align		4
.L_6:
        /*0028*/ 	.word	index@(_Z10diffKernelPxS_S_S_)
        /*002c*/ 	.word	0x00000016


	//----- nvinfo : EIATTR_FRAME_SIZE
	.align		4
.L_7:
        /*0030*/ 	.byte	0x04, 0x11
        /*0032*/ 	.short	(.L_9 - .L_8)
	.align		4
.L_8:
        /*0034*/ 	.word	index@($__internal_2_$__cuda_sm20_rem_s64)
        /*0038*/ 	.word	0x00000000


	//----- nvinfo : EIATTR_FRAME_SIZE
	.align		4
.L_9:
        /*003c*/ 	.byte	0x04, 0x11
        /*003e*/ 	.short	(.L_11 - .L_10)
	.align		4
.L_10:
        /*0040*/ 	.word	index@(_Z10diffKernelPxS_S_S_)
        /*0044*/ 	.word	0x00000000


	//----- nvinfo : EIATTR_REGCOUNT
	.align		4
.L_11:
        /*0048*/ 	.byte	0x04, 0x2f
        /*004a*/ 	.short	(.L_13 - .L_12)
	.align		4
.L_12:
        /*004c*/ 	.word	index@(_Z9mulKernelPxS_S_S_)
        /*0050*/ 	.word	0x00000014


	//----- nvinfo : EIATTR_FRAME_SIZE
	.align		4
.L_13:
        /*0054*/ 	.byte	0x04, 0x11
        /*0056*/ 	.short	(.L_15 - .L_14)
	.align		4
.L_14:
        /*0058*/ 	.word	index@($__internal_1_$__cuda_sm20_rem_s64)
        /*005c*/ 	.word	0x00000000


	//----- nvinfo : EIATTR_FRAME_SIZE
	.align		4
.L_15:
        /*0060*/ 	.byte	0x04, 0x11
        /*0062*/ 	.short	(.L_17 - .L_16)
	.align		4
.L_16:
        /*0064*/ 	.word	index@(_Z9mulKernelPxS_S_S_)
        /*0068*/ 	.word	0x00000000


	//----- nvinfo : EIATTR_REGCOUNT
	.align		4
.L_17:
        /*006c*/ 	.byte	0x04, 0x2f
        /*006e*/ 	.short	(.L_19 - .L_18)
	.align		4
.L_18:
        /*0070*/ 	.word	index@(_Z9divKernelPxS_S_S_)
        /*0074*/ 	.word	0x0000001e


	//----- nvinfo : EIATTR_FRAME_SIZE
	.align		4
.L_19:
        /*0078*/ 	.byte	0x04, 0x11
        /*007a*/ 	.short	(.L_21 - .L_20)
	.align		4
.L_20:
        /*007c*/ 	.word	index@($__internal_0_$__cuda_sm20_rem_s64)
        /*0080*/ 	.word	0x00000000


	//----- nvinfo : EIATTR_FRAME_SIZE
	.align		4
.L_21:
        /*0084*/ 	.byte	0x04, 0x11
        /*0086*/ 	.short	(.L_23 - .L_22)
	.align		4
.L_22:
        /*0088*/ 	.word	index@(_Z9divKernelPxS_S_S_)
        /*008c*/ 	.word	0x00000000


	//----- nvinfo : EIATTR_MIN_STACK_SIZE
	.align		4
.L_23:
        /*0090*/ 	.byte	0x04, 0x12
        /*0092*/ 	.short	(.L_25 - .L_24)
	.align		4
.L_24:
        /*0094*/ 	.word	index@(_Z9divKernelPxS_S_S_)
        /*0098*/ 	.word	0x00000000


	//----- nvinfo : EIATTR_MIN_STACK_SIZE
	.align		4
.L_25:
        /*009c*/ 	.byte	0x04, 0x12
        /*009e*/ 	.short	(.L_27 - .L_26)
	.align		4
.L_26:
        /*00a0*/ 	.word	index@(_Z9mulKernelPxS_S_S_)
        /*00a4*/ 	.word	0x00000000


	//----- nvinfo : EIATTR_MIN_STACK_SIZE
	.align		4
.L_27:
        /*00a8*/ 	.byte	0x04, 0x12
        /*00aa*/ 	.short	(.L_29 - .L_28)
	.align		4
.L_28:
        /*00ac*/ 	.word	index@(_Z10diffKernelPxS_S_S_)
        /*00b0*/ 	.word	0x00000000


	//----- nvinfo : EIATTR_MIN_STACK_SIZE
	.align		4
.L_29:
        /*00b4*/ 	.byte	0x04, 0x12
        /*00b6*/ 	.short	(.L_31 - .L_30)
	.align		4
.L_30:
        /*00b8*/ 	.word	index@(_Z9sumKernelPxS_S_S_)
        /*00bc*/ 	.word	0x00000000
.L_31:


//--------------------- .nv.compat                --------------------------
	.section	.nv.compat,"",@"SHT_CUDA_COMPAT_INFO"
	.align	4
        /*0000*/ 	.byte	0x02, 0x09, 0x00, 0x00, 0x02, 0x02, 0x01, 0x00, 0x02, 0x05, 0x05, 0x00, 0x03, 0x07, 0x01, 0x01
        /*0010*/ 	.byte	0x02, 0x03, 0x00, 0x00, 0x02, 0x06, 0x01, 0x00, 0x04, 0x0b, 0x08, 0x00, 0x09, 0x00, 0x00, 0x00
        /*0020*/ 	.byte	0x00, 0x00, 0x00, 0x00


//--------------------- .nv.info._Z9divKernelPxS_S_S_ --------------------------
	.section	.nv.info._Z9divKernelPxS_S_S_,"",@"SHT_CUDA_INFO"
	.sectionflags	@""
	.align	4


	//----- nvinfo : EIATTR_CUDA_API_VERSION
	.align		4
        /*0000*/ 	.byte	0x04, 0x37
        /*0002*/ 	.short	(.L_33 - .L_32)
.L_32:
        /*0004*/ 	.word	0x00000082


	//----- nvinfo : EIATTR_KPARAM_INFO
	.align		4
.L_33:
        /*0008*/ 	.byte	0x04, 0x17
        /*000a*/ 	.short	(.L_35 - .L_34)
.L_34:
        /*000c*/ 	.word	0x00000000
        /*0010*/ 	.short	0x0003
        /*0012*/ 	.short	0x0018
        /*0014*/ 	.byte	0x00, 0xf5, 0x21, 0x00


	//----- nvinfo : EIATTR_KPARAM_INFO
	.align		4
.L_35:
        /*0018*/ 	.byte	0x04, 0x17
        /*001a*/ 	.short	(.L_37 - .L_36)
.L_36:
        /*001c*/ 	.word	0x00000000
        /*0020*/ 	.short	0x0002
        /*0022*/ 	.short	0x0010
        /*0024*/ 	.byte	0x00, 0xf5, 0x21, 0x00


	//----- nvinfo : EIATTR_KPARAM_INFO
	.align		4
.L_37:
        /*0028*/ 	.byte	0x04, 0x17
        /*002a*/ 	.short	(.L_39 - .L_38)
.L_38:
        /*002c*/ 	.word	0x00000000
        /*0030*/ 	.short	0x0001
        /*0032*/ 	.short	0x0008
        /*0034*/ 	.byte	0x00, 0xf5, 0x21, 0x00


	//----- nvinfo : EIATTR_KPARAM_INFO
	.align		4
.L_39:
        /*0038*/ 	.byte	0x04, 0x17
        /*003a*/ 	.short	(.L_41 - .L_40)
.L_40:
        /*003c*/ 	.word	0x00000000
        /*0040*/ 	.short	0x0000
        /*0042*/ 	.short	0x0000
        /*0044*/ 	.byte	0x00, 0xf5, 0x21, 0x00


	//----- nvinfo : EIATTR_SPARSE_MMA_MASK
	.align		4
.L_41:
        /*0048*/ 	.byte	0x03, 0x50
        /*004a*/ 	.short	0x0000


	//----- nvinfo : EIATTR_MAXREG_COUNT
	.align		4
        /*004c*/ 	.byte	0x03, 0x1b
        /*004e*/ 	.short	0x00ff


	//----- nvinfo : EIATTR_MERCURY_ISA_VERSION
	.align		4
        /*0050*/ 	.byte	0x03, 0x5f
        /*0052*/ 	.short	0x0101


	//----- nvinfo : EIATTR_VRC_CTA_INIT_COUNT
	.align		4
        /*0054*/ 	.byte	0x02, 0x4a
	.zero		1
	.zero		1


	//----- nvinfo : EIATTR_EXIT_INSTR_OFFSETS
	.align		4
        /*0058*/ 	.byte	0x04, 0x1c
        /*005a*/ 	.short	(.L_43 - .L_42)


	//   ....[0]....
.L_42:
        /*005c*/ 	.word	0x000000b0


	//   ....[1]....
        /*0060*/ 	.word	0x00000600


	//   ....[2]....
        /*0064*/ 	.word	0x00000670


	//----- nvinfo : EIATTR_CRS_STACK_SIZE
	.align		4
.L_43:
        /*0068*/ 	.byte	0x04, 0x1e
        /*006a*/ 	.short	(.L_45 - .L_44)
.L_44:
        /*006c*/ 	.word	0x00000000


	//----- nvinfo : EIATTR_CBANK_PARAM_SIZE
	.align		4
.L_45:
        /*0070*/ 	.byte	0x03, 0x19
        /*0072*/ 	.short	0x0020


	//----- nvinfo : EIATTR_PARAM_CBANK
	.align		4
        /*0074*/ 	.byte	0x04, 0x0a
        /*0076*/ 	.short	(.L_47 - .L_46)
	.align		4
.L_46:
        /*0078*/ 	.word	index@(.nv.constant0._Z9divKernelPxS_S_S_)
        /*007c*/ 	.short	0x0380
        /*007e*/ 	.short	0x0020


	//----- nvinfo : EIATTR_SW_WAR
	.align		4
.L_47:
        /*0080*/ 	.byte	0x04, 0x36
        /*0082*/ 	.short	(.L_49 - .L_48)
.L_48:
        /*0084*/ 	.word	0x00000008
.L_49:


//--------------------- .nv.info._Z9mulKernelPxS_S_S_ --------------------------
	.section	.nv.info._Z9mulKernelPxS_S_S_,"",@"SHT_CUDA_INFO"
	.sectionflags	@""
	.align	4


	//----- nvinfo : EIATTR_CUDA_API_VERSION
	.align		4
        /*0000*/ 	.byte	0x04, 0x37
        /*0002*/ 	.short	(.L_51 - .L_50)
.L_50:
        /*0004*/ 	.word	0x00000082


	//----- nvinfo : EIATTR_KPARAM_INFO
	.align		4
.L_51:
        /*0008*/ 	.byte	0x04, 0x17
        /*000a*/ 	.short	(.L_53 - .L_52)
.L_52:
        /*000c*/ 	.word	0x00000000
        /*0010*/ 	.short	0x0003
        /*0012*/ 	.short	0x0018
        /*0014*/ 	.byte	0x00, 0xf5, 0x21, 0x00


	//----- nvinfo : EIATTR_KPARAM_INFO
	.align		4
.L_53:
        /*0018*/ 	.byte	0x04, 0x17
        /*001a*/ 	.short	(.L_55 - .L_54)
.L_54:
        /*001c*/ 	.word	0x00000000
        /*0020*/ 	.short	0x0002
        /*0022*/ 	.short	0x0010
        /*0024*/ 	.byte	0x00, 0xf5, 0x21, 0x00


	//----- nvinfo : EIATTR_KPARAM_INFO
	.align		4
.L_55:
        /*0028*/ 	.byte	0x04, 0x17
        /*002a*/ 	.short	(.L_57 - .L_56)
.L_56:
        /*002c*/ 	.word	0x00000000
        /*0030*/ 	.short	0x0001
        /*0032*/ 	.short	0x0008
        /*0034*/ 	.byte	0x00, 0xf5, 0x21, 0x00


	//----- nvinfo : EIATTR_KPARAM_INFO
	.align		4
.L_57:
        /*0038*/ 	.byte	0x04, 0x17
        /*003a*/ 	.short	(.L_59 - .L_58)
.L_58:
        /*003c*/ 	.word	0x00000000
        /*0040*/ 	.short	0x0000
        /*0042*/ 	.short	0x0000
        /*0044*/ 	.byte	0x00, 0xf5, 0x21, 0x00


	//----- nvinfo : EIATTR_SPARSE_MMA_MASK
	.align		4
.L_59:
        /*0048*/ 	.byte	0x03, 0x50
        /*004a*/ 	.short	0x0000


	//----- nvinfo : EIATTR_MAXREG_COUNT
	.align		4
        /*004c*/ 	.byte	0x03, 0x1b
        /*004e*/ 	.short	0x00ff


	//----- nvinfo : EIATTR_MERCURY_ISA_VERSION
	.align		4
        /*0050*/ 	.byte	0x03, 0x5f
        /*0052*/ 	.short	0x0101


	//----- nvinfo : EIATTR_VRC_CTA_INIT_COUNT
	.align		4
        /*0054*/ 	.byte	0x02, 0x4a
	.zero		1
	.zero		1


	//----- nvinfo : EIATTR_EXIT_INSTR_OFFSETS
	.align		4
        /*0058*/ 	.byte	0x04, 0x1c
        /*005a*/ 	.short	(.L_61 - .L_60)


	//   ....[0]....
.L_60:
        /*005c*/ 	.word	0x00000310


	//----- nvinfo : EIATTR_CRS_STACK_SIZE
	.align		4
.L_61:
        /*0060*/ 	.byte	0x04, 0x1e
        /*0062*/ 	.short	(.L_63 - .L_62)
.L_62:
        /*0064*/ 	.word	0x00000000


	//----- nvinfo : EIATTR_CBANK_PARAM_SIZE
	.align		4
.L_63:
        /*0068*/ 	.byte	0x03, 0x19
        /*006a*/ 	.short	0x0020


	//----- nvinfo : EIATTR_PARAM_CBANK
	.align		4
        /*006c*/ 	.byte	0x04, 0x0a
        /*006e*/ 	.short	(.L_65 - .L_64)
	.align		4
.L_64:
        /*0070*/ 	.word	index@(.nv.constant0._Z9mulKernelPxS_S_S_)
        /*0074*/ 	.short	0x0380
        /*0076*/ 	.short	0x0020


	//----- nvinfo : EIATTR_SW_WAR
	.align		4
.L_65:
        /*0078*/ 	.byte	0x04, 0x36
        /*007a*/ 	.short	(.L_67 - .L_66)
.L_66:
        /*007c*/ 	.word	0x00000008
.L_67:


//--------------------- .nv.info._Z10diffKernelPxS_S_S_ --------------------------
	.section	.nv.info._Z10diffKernelPxS_S_S_,"",@"SHT_CUDA_INFO"
	.sectionflags	@""
	.align	4


	//----- nvinfo : EIATTR_CUDA_API_VERSION
	.align		4
        /*0000*/ 	.byte	0x04, 0x37
        /*0002*/ 	.short	(.L_69 - .L_68)
.L_68:
        /*0004*/ 	.word	0x00000082


	//----- nvinfo : EIATTR_KPARAM_INFO
	.align		4
.L_69:
        /*0008*/ 	.byte	0x04, 0x17
        /*000a*/ 	.short	(.L_71 - .L_70)
.L_70:
        /*000c*/ 	.word	0x00000000
        /*0010*/ 	.short	0x0003
        /*0012*/ 	.short	0x0018
        /*0014*/ 	.byte	0x00, 0xf5, 0x21, 0x00


	//----- nvinfo : EIATTR_KPARAM_INFO
	.align		4
.L_71:
        /*0018*/ 	.byte	0x04, 0x17
        /*001a*/ 	.short	(.L_73 - .L_72)
.L_72:
        /*001c*/ 	.word	0x00000000
        /*0020*/ 	.short	0x0002
        /*0022*/ 	.short	0x0010
        /*0024*/ 	.byte	0x00, 0xf5, 0x21, 0x00


	//----- nvinfo : EIATTR_KPARAM_INFO
	.align		4
.L_73:
        /*0028*/ 	.byte	0x04, 0x17
        /*002a*/ 	.short	(.L_75 - .L_74)
.L_74:
        /*002c*/ 	.word	0x00000000
        /*0030*/ 	.short	0x0001
        /*0032*/ 	.short	0x0008
        /*0034*/ 	.byte	0x00, 0xf5, 0x21, 0x00


	//----- nvinfo : EIATTR_KPARAM_INFO
	.align		4
.L_75:
        /*0038*/ 	.byte	0x04, 0x17
        /*003a*/ 	.short	(.L_77 - .L_76)
.L_76:
        /*003c*/ 	.word	0x00000000
        /*0040*/ 	.short	0x0000
        /*0042*/ 	.short	0x0000
        /*0044*/ 	.byte	0x00, 0xf5, 0x21, 0x00


	//----- nvinfo : EIATTR_SPARSE_MMA_MASK
	.align		4
.L_77:
        /*0048*/ 	.byte	0x03, 0x50
        /*004a*/ 	.short	0x0000


	//----- nvinfo : EIATTR_MAXREG_COUNT
	.align		4
        /*004c*/ 	.byte	0x03, 0x1b
        /*004e*/ 	.short	0x00ff


	//----- nvinfo : EIATTR_MERCURY_ISA_VERSION
	.align		4
        /*0050*/ 	.byte	0x03, 0x5f
        /*0052*/ 	.short	0x0101


	//----- nvinfo : EIATTR_VRC_CTA_INIT_COUNT
	.align		4
        /*0054*/ 	.byte	0x02, 0x4a
	.zero		1
	.zero		1


	//----- nvinfo : EIATTR_EXIT_INSTR_OFFSETS
	.align		4
        /*0058*/ 	.byte	0x04, 0x1c
        /*005a*/ 	.short	(.L_79 - .L_78)


	//   ....[0]....
.L_78:
        /*005c*/ 	.word	0x000002f0


	//----- nvinfo : EIATTR_CRS_STACK_SIZE
	.align		4
.L_79:
        /*0060*/ 	.byte	0x04, 0x1e
        /*0062*/ 	.short	(.L_81 - .L_80)
.L_80:
        /*0064*/ 	.word	0x00000000


	//----- nvinfo : EIATTR_CBANK_PARAM_SIZE
	.align		4
.L_81:
        /*0068*/ 	.byte	0x03, 0x19
        /*006a*/ 	.short	0x0020


	//----- nvinfo : EIATTR_PARAM_CBANK
	.align		4
        /*006c*/ 	.byte	0x04, 0x0a
        /*006e*/ 	.short	(.L_83 - .L_82)
	.align		4
.L_82:
        /*0070*/ 	.word	index@(.nv.constant0._Z10diffKernelPxS_S_S_)
        /*0074*/ 	.short	0x0380
        /*0076*/ 	.short	0x0020


	//----- nvinfo : EIATTR_SW_WAR
	.align		4
.L_83:
        /*0078*/ 	.byte	0x04, 0x36
        /*007a*/ 	.short	(.L_85 - .L_84)
.L_84:
        /*007c*/ 	.word	0x00000008
.L_85:


//--------------------- .nv.info._Z9sumKernelPxS_S_S_ --------------------------
	.section	.nv.info._Z9sumKernelPxS_S_S_,"",@"SHT_CUDA_INFO"
	.sectionflags	@""
	.align	4


	//----- nvinfo : EIATTR_CUDA_API_VERSION
	.align		4
        /*0000*/ 	.byte	0x04, 0x37
        /*0002*/ 	.short	(.L_87 - .L_86)
.L_86:
        /*0004*/ 	.word	0x00000082


	//----- nvinfo : EIATTR_KPARAM_INFO
	.align		4
.L_87:
        /*0008*/ 	.byte	0x04, 0x17
        /*000a*/ 	.short	(.L_89 - .L_88)
.L_88:
        /*000c*/ 	.word	0x00000000
        /*0010*/ 	.short	0x0003
        /*0012*/ 	.short	0x0018
        /*0014*/ 	.byte	0x00, 0xf5, 0x21, 0x00


	//----- nvinfo : EIATTR_KPARAM_INFO
	.align		4
.L_89:
        /*0018*/ 	.byte	0x04, 0x17
        /*001a*/ 	.short	(.L_91 - .L_90)
.L_90:
        /*001c*/ 	.word	0x00000000
        /*0020*/ 	.short	0x0002
        /*0022*/ 	.short	0x0010
        /*0024*/ 	.byte	0x00, 0xf5, 0x21, 0x00


	//----- nvinfo : EIATTR_KPARAM_INFO
	.align		4
.L_91:
        /*0028*/ 	.byte	0x04, 0x17
        /*002a*/ 	.short	(.L_93 - .L_92)
.L_92:
        /*002c*/ 	.word	0x00000000
        /*0030*/ 	.short	0x0001
        /*0032*/ 	.short	0x0008
        /*0034*/ 	.byte	0x00, 0xf5, 0x21, 0x00


	//----- nvinfo : EIATTR_KPARAM_INFO
	.align		4
.L_93:
        /*0038*/ 	.byte	0x04, 0x17
        /*003a*/ 	.short	(.L_95 - .L_94)
.L_94:
        /*003c*/ 	.word	0x00000000
        /*0040*/ 	.short	0x0000
        /*0042*/ 	.short	0x0000
        /*0044*/ 	.byte	0x00, 0xf5, 0x21, 0x00


	//----- nvinfo : EIATTR_SPARSE_MMA_MASK
	.align		4
.L_95:
        /*0048*/ 	.byte	0x03, 0x50
        /*004a*/ 	.short	0x0000


	//----- nvinfo : EIATTR_MAXREG_COUNT
	.align		4
        /*004c*/ 	.byte	0x03, 0x1b
        /*004e*/ 	.short	0x00ff


	//----- nvinfo : EIATTR_MERCURY_ISA_VERSION
	.align		4
        /*0050*/ 	.byte	0x03, 0x5f
        /*0052*/ 	.short	0x0101


	//----- nvinfo : EIATTR_VRC_CTA_INIT_COUNT
	.align		4
        /*0054*/ 	.byte	0x02, 0x4a
	.zero		1
	.zero		1


	//----- nvinfo : EIATTR_EXIT_INSTR_OFFSETS
	.align		4
        /*0058*/ 	.byte	0x04, 0x1c
        /*005a*/ 	.short	(.L_97 - .L_96)


	//   ....[0]....
.L_96:
        /*005c*/ 	.word	0x000002f0


	//----- nvinfo : EIATTR_CRS_STACK_SIZE
	.align		4
.L_97:
        /*0060*/ 	.byte	0x04, 0x1e
        /*0062*/ 	.short	(.L_99 - .L_98)
.L_98:
        /*0064*/ 	.word	0x00000000


	//----- nvinfo : EIATTR_CBANK_PARAM_SIZE
	.align		4
.L_99:
        /*0068*/ 	.byte	0x03, 0x19
        /*006a*/ 	.short	0x0020


	//----- nvinfo : EIATTR_PARAM_CBANK
	.align		4
        /*006c*/ 	.byte	0x04, 0x0a
        /*006e*/ 	.short	(.L_101 - .L_100)
	.align		4
.L_100:
        /*0070*/ 	.word	index@(.nv.constant0._Z9sumKernelPxS_S_S_)
        /*0074*/ 	.short	0x0380
        /*0076*/ 	.short	0x0020


	//----- nvinfo : EIATTR_SW_WAR
	.align		4
.L_101:
        /*0078*/ 	.byte	0x04, 0x36
        /*007a*/ 	.short	(.L_103 - .L_102)
.L_102:
        /*007c*/ 	.word	0x00000008
.L_103:


//--------------------- .nv.callgraph             --------------------------
	.section	.nv.callgraph,"",@"SHT_CUDA_CALLGRAPH"
	.align	4
	.sectionentsize	8
	.align		4
        /*0000*/ 	.word	0x00000000
	.align		4
        /*0004*/ 	.word	0xffffffff
	.align		4
        /*0008*/ 	.word	0x00000000
	.align		4
        /*000c*/ 	.word	0xfffffffe
	.align		4
        /*0010*/ 	.word	0x00000000
	.align		4
        /*0014*/ 	.word	0xfffffffd
	.align		4
        /*0018*/ 	.word	0x00000000
	.align		4
        /*001c*/ 	.word	0xfffffffc


//--------------------- .text._Z9divKernelPxS_S_S_ --------------------------
	.section	.text._Z9divKernelPxS_S_S_,"ax",@progbits
	.align	128
        .global         _Z9divKernelPxS_S_S_
        .type           _Z9divKernelPxS_S_S_,@function
        .size           _Z9divKernelPxS_S_S_,(.L_x_22 - _Z9divKernelPxS_S_S_)
        .other          _Z9divKernelPxS_S_S_,@"STO_CUDA_ENTRY STV_DEFAULT"
_Z9divKernelPxS_S_S_:
.text._Z9divKernelPxS_S_S_:
[----:B------:R-:W-:Y:S01]  /*0000*/  LDC R1, c[0x0][0x37c] ;  /* 0x0000df00ff017b82 */ /* 0x000fe20000000800 */
[----:B------:R-:W0:Y:S07]  /*0010*/  S2R R0, SR_TID.X ;  /* 0x0000000000007919 */ /* 0x000e2e0000002100 */
[----:B------:R-:W0:Y:S01]  /*0020*/  S2UR UR6, SR_CTAID.X ;  /* 0x00000000000679c3 */ /* 0x000e220000002500 */
[----:B------:R-:W1:Y:S07]  /*0030*/  LDCU.64 UR4, c[0x0][0x358] ;  /* 0x00006b00ff0477ac */ /* 0x000e6e0008000a00 */
[----:B------:R-:W0:Y:S08]  /*0040*/  LDC R3, c[0x0][0x360] ;  /* 0x0000d800ff037b82 */ /* 0x000e300000000800 */
[----:B------:R-:W2:Y:S01]  /*0050*/  LDC.64 R6, c[0x0][0x390] ;  /* 0x0000e400ff067b82 */ /* 0x000ea20000000a00 */
[----:B0-----:R-:W-:-:S04]  /*0060*/  IMAD R0, R3, UR6, R0 ;  /* 0x0000000603007c24 */ /* 0x001fc8000f8e0200 */
[----:B--2---:R-:W-:-:S06]  /*0070*/  IMAD.WIDE R6, R0, 0x8, R6 ;  /* 0x0000000800067825 */ /* 0x004fcc00078e0206 */
[----:B-1----:R-:W2:Y:S02]  /*0080*/  LDG.E.64 R6, desc[UR4][R6.64] ;  /* 0x0000000406067981 */ /* 0x002ea4000c1e1b00 */
[----:B--2---:R-:W-:-:S04]  /*0090*/  ISETP.GE.U32.AND P0, PT, R6, 0x1, PT ;  /* 0x000000010600780c */ /* 0x004fc80003f06070 */
[----:B------:R-:W-:-:S13]  /*00a0*/  ISETP.GE.AND.EX P0, PT, R7, RZ, PT, P0 ;  /* 0x000000ff0700720c */ /* 0x000fda0003f06300 */
[----:B------:R-:W-:Y:S05]  /*00b0*/  @!P0 EXIT ;  /* 0x000000000000894d */ /* 0x000fea0003800000 */
[----:B------:R-:W0:Y:S08]  /*00c0*/  LDC.64 R18, c[0x0][0x380] ;  /* 0x0000e000ff127b82 */ /* 0x000e300000000a00 */
[----:B------:R-:W1:Y:S01]  /*00d0*/  LDC.64 R4, c[0x0][0x388] ;  /* 0x0000e200ff047b82 */ /* 0x000e620000000a00 */
[----:B0-----:R-:W-:-:S06]  /*00e0*/  IMAD.WIDE R18, R0, 0x8, R18 ;  /* 0x0000000800127825 */ /* 0x001fcc00078e0212 */
[----:B------:R-:W2:Y:S01]  /*00f0*/  LDG.E.64 R18, desc[UR4][R18.64] ;  /* 0x0000000412127981 */ /* 0x000ea2000c1e1b00 */
[----:B-1----:R-:W-:-:S06]  /*0100*/  IMAD.WIDE R4, R0, 0x8, R4 ;  /* 0x0000000800047825 */ /* 0x002fcc00078e0204 */
[----:B------:R-:W5:Y:S01]  /*0110*/  LDG.E.64 R4, desc[UR4][R4.64] ;  /* 0x0000000404047981 */ /* 0x000f62000c1e1b00 */
[----:B------:R-:W-:Y:S01]  /*0120*/  BSSY.RECONVERGENT B0, `(.L_x_0) ;  /* 0x0000023000007945 */ /* 0x000fe20003800200 */
[----:B--2---:R-:W-:-:S04]  /*0130*/  LOP3.LUT R2, R19, R7, RZ, 0xfc, !PT ;  /* 0x0000000713027212 */ /* 0x004fc800078efcff */
[----:B------:R-:W-:-:S13]  /*0140*/  ISETP.NE.U32.AND P0, PT, R2, RZ, PT ;  /* 0x000000ff0200720c */ /* 0x000fda0003f05070 */
[----:B------:R-:W-:Y:S05]  /*0150*/  @P0 BRA `(.L_x_1) ;  /* 0x0000000000580947 */ /* 0x000fea0003800000 */
[----:B------:R-:W0:Y:S01]  /*0160*/  I2F.U32.RP R8, R6 ;  /* 0x0000000600087306 */ /* 0x000e220000209000 */
[----:B------:R-:W-:Y:S01]  /*0170*/  IMAD.MOV R9, RZ, RZ, -R6 ;  /* 0x000000ffff097224 */ /* 0x000fe200078e0a06 */
[----:B------:R-:W-:Y:S01]  /*0180*/  ISETP.NE.U32.AND P1, PT, R6, RZ, PT ;  /* 0x000000ff0600720c */ /* 0x000fe20003f25070 */
[----:B------:R-:W-:Y:S02]  /*0190*/  IMAD.MOV.U32 R15, RZ, RZ, RZ ;  /* 0x000000ffff0f7224 */ /* 0x000fe400078e00ff */
[----:B------:R-:W-:-:S03]  /*01a0*/  IMAD.MOV.U32 R17, RZ, RZ, RZ ;  /* 0x000000ffff117224 */ /* 0x000fc600078e00ff */
[----:B0-----:R-:W0:Y:S02]  /*01b0*/  MUFU.RCP R8, R8 ;  /* 0x0000000800087308 */ /* 0x001e240000001000 */
[----:B0-----:R-:W-:-:S06]  /*01c0*/  VIADD R2, R8, 0xffffffe ;  /* 0x0ffffffe08027836 */ /* 0x001fcc0000000000 */
[----:B------:R0:W1:Y:S02]  /*01d0*/  F2I.FTZ.U32.TRUNC.NTZ R3, R2 ;  /* 0x0000000200037305 */ /* 0x000064000021f000 */
[----:B0-----:R-:W-:Y:S02]  /*01e0*/  HFMA2 R2, -RZ, RZ, 0, 0 ;  /* 0x00000000ff027431 */ /* 0x001fe400000001ff */
[----:B-1----:R-:W-:-:S04]  /*01f0*/  IMAD R9, R9, R3, RZ ;  /* 0x0000000309097224 */ /* 0x002fc800078e02ff */
[----:B------:R-:W-:-:S06]  /*0200*/  IMAD.HI.U32 R3, R3, R9, R2 ;  /* 0x0000000903037227 */ /* 0x000fcc00078e0002 */
[----:B------:R-:W-:-:S04]  /*0210*/  IMAD.HI.U32 R3, R3, R18, RZ ;  /* 0x0000001203037227 */ /* 0x000fc800078e00ff */
[----:B------:R-:W-:-:S04]  /*0220*/  IMAD.MOV R3, RZ, RZ, -R3 ;  /* 0x000000ffff037224 */ /* 0x000fc800078e0a03 */
[----:B------:R-:W-:Y:S02]  /*0230*/  IMAD R9, R6, R3, R18 ;  /* 0x0000000306097224 */ /* 0x000fe400078e0212 */
[----:B------:R-:W-:-:S03]  /*0240*/  IMAD.MOV.U32 R3, RZ, RZ, RZ ;  /* 0x000000ffff037224 */ /* 0x000fc600078e00ff */
[----:B------:R-:W-:-:S13]  /*0250*/  ISETP.GE.U32.AND P0, PT, R9, R6, PT ;  /* 0x000000060900720c */ /* 0x000fda0003f06070 */
[----:B------:R-:W-:-:S05]  /*0260*/  @P0 IMAD.IADD R9, R9, 0x1, -R6 ;  /* 0x0000000109090824 */ /* 0x000fca00078e0a06 */
[----:B------:R-:W-:-:S13]  /*0270*/  ISETP.GE.U32.AND P0, PT, R9, R6, PT ;  /* 0x000000060900720c */ /* 0x000fda0003f06070 */
[----:B------:R-:W-:Y:S02]  /*0280*/  @P0 IADD3 R9, PT, PT, -R6, R9, RZ ;  /* 0x0000000906090210 */ /* 0x000fe40007ffe1ff */
[----:B------:R-:W-:-:S04]  /*0290*/  @!P1 LOP3.LUT R9, RZ, R6, RZ, 0x33, !PT ;  /* 0x00000006ff099212 */ /* 0x000fc800078e33ff */
[----:B------:R-:W-:Y:S01]  /*02a0*/  MOV R2, R9 ;  /* 0x0000000900027202 */ /* 0x000fe20000000f00 */
[----:B------:R-:W-:Y:S06]  /*02b0*/  BRA `(.L_x_2) ;  /* 0x0000000000247947 */ /* 0x000fec0003800000 */
.L_x_1:
[----:B------:R-:W-:Y:S01]  /*02c0*/  IMAD.MOV.U32 R20, RZ, RZ, R18 ;  /* 0x000000ffff147224 */ /* 0x000fe200078e0012 */
[----:B------:R-:W-:Y:S01]  /*02d0*/  MOV R18, R6 ;  /* 0x0000000600127202 */ /* 0x000fe20000000f00 */
[----:B------:R-:W-:Y:S01]  /*02e0*/  IMAD.MOV.U32 R16, RZ, RZ, R7 ;  /* 0x000000ffff107224 */ /* 0x000fe200078e0007 */
[----:B------:R-:W-:-:S07]  /*02f0*/  MOV R14, 0x310 ;  /* 0x00000310000e7802 */ /* 0x000fce0000000f00 */
[----:B-----5:R-:W-:Y:S05]  /*0300*/  CALL.REL.NOINC `($__internal_0_$__cuda_sm20_rem_s64) ;  /* 0x0000000000dc7944 */ /* 0x020fea0003c00000 */
[----:B------:R-:W-:Y:S02]  /*0310*/  HFMA2 R17, -RZ, RZ, 0, 0 ;  /* 0x00000000ff117431 */ /* 0x000fe400000001ff */
[----:B------:R-:W-:Y:S02]  /*0320*/  IMAD.MOV.U32 R15, RZ, RZ, RZ ;  /* 0x000000ffff0f7224 */ /* 0x000fe400078e00ff */
[----:B------:R-:W-:Y:S02]  /*0330*/  IMAD.MOV.U32 R2, RZ, RZ, R10 ;  /* 0x000000ffff027224 */ /* 0x000fe400078e000a */
[----:B------:R-:W-:-:S07]  /*0340*/  IMAD.MOV.U32 R3, RZ, RZ, R11 ;  /* 0x000000ffff037224 */ /* 0x000fce00078e000b */
.L_x_2:
[----:B------:R-:W-:Y:S05]  /*0350*/  BSYNC.RECONVERGENT B0 ;  /* 0x0000000000007941 */ /* 0x000fea0003800200 */
.L_x_0:
[----:B------:R-:W-:Y:S01]  /*0360*/  BSSY.RECONVERGENT B0, `(.L_x_3) ;  /* 0x000002c000007945 */ /* 0x000fe20003800200 */
.L_x_8:
[-C--:B-----5:R-:W-:Y:S01]  /*0370*/  IMAD R8, R5, R15.reuse, RZ ;  /* 0x0000000f05087224 */ /* 0x0a0fe200078e02ff */
[----:B------:R-:W-:Y:S01]  /*0380*/  BSSY.RECONVERGENT B1, `(.L_x_4) ;  /* 0x0000020000017945 */ /* 0x000fe20003800200 */
[----:B------:R-:W-:-:S04]  /*0390*/  IMAD.WIDE.U32 R20, R4, R15, R6 ;  /* 0x0000000f04147225 */ /* 0x000fc800078e0006 */
[----:B------:R-:W-:-:S05]  /*03a0*/  IMAD R9, R4, R17, R8 ;  /* 0x0000001104097224 */ /* 0x000fca00078e0208 */
[----:B------:R-:W-:-:S04]  /*03b0*/  IADD3 R19, PT, PT, R21, R9, RZ ;  /* 0x0000000915137210 */ /* 0x000fc80007ffe0ff */
[----:B------:R-:W-:-:S04]  /*03c0*/  LOP3.LUT R8, R19, R7, RZ, 0xfc, !PT ;  /* 0x0000000713087212 */ /* 0x000fc800078efcff */
[----:B------:R-:W-:-:S13]  /*03d0*/  ISETP.NE.U32.AND P0, PT, R8, RZ, PT ;  /* 0x000000ff0800720c */ /* 0x000fda0003f05070 */
[----:B------:R-:W-:Y:S05]  /*03e0*/  @P0 BRA `(.L_x_5) ;  /* 0x00000000004c0947 */ /* 0x000fea0003800000 */
[----:B------:R-:W0:Y:S01]  /*03f0*/  I2F.U32.RP R10, R6 ;  /* 0x00000006000a7306 */ /* 0x000e220000209000 */
[----:B------:R-:W-:Y:S01]  /*0400*/  IMAD.MOV R13, RZ, RZ, -R6 ;  /* 0x000000ffff0d7224 */ /* 0x000fe200078e0a06 */
[----:B------:R-:W-:Y:S02]  /*0410*/  MOV R8, RZ ;  /* 0x000000ff00087202 */ /* 0x000fe40000000f00 */
[----:B------:R-:W-:-:S04]  /*0420*/  ISETP.NE.U32.AND P1, PT, R6, RZ, PT ;  /* 0x000000ff0600720c */ /* 0x000fc80003f25070 */
[----:B0-----:R-:W0:Y:S02]  /*0430*/  MUFU.RCP R10, R10 ;  /* 0x0000000a000a7308 */ /* 0x001e240000001000 */
[----:B0-----:R-:W-:-:S06]  /*0440*/  VIADD R11, R10, 0xffffffe ;  /* 0x0ffffffe0a0b7836 */ /* 0x001fcc0000000000 */
[----:B------:R-:W0:Y:S02]  /*0450*/  F2I.FTZ.U32.TRUNC.NTZ R9, R11 ;  /* 0x0000000b00097305 */ /* 0x000e24000021f000 */
[----:B0-----:R-:W-:-:S04]  /*0460*/  IMAD R13, R13, R9, RZ ;  /* 0x000000090d0d7224 */ /* 0x001fc800078e02ff */
        /* <DEDUP_REMOVED lines=9> */
[----:B------:R-:W-:Y:S01]  /*0500*/  @!P1 LOP3.LUT R8, RZ, R6, RZ, 0x33, !PT ;  /* 0x00000006ff089212 */ /* 0x000fe200078e33ff */
[----:B------:R-:W-:Y:S06]  /*0510*/  BRA `(.L_x_6) ;  /* 0x0000000000187947 */ /* 0x000fec0003800000 */
.L_x_5:
[----:B------:R-:W-:Y:S01]  /*0520*/  IMAD.MOV.U32 R18, RZ, RZ, R6 ;  /* 0x000000ffff127224 */ /* 0x000fe200078e0006 */
[----:B------:R-:W-:Y:S02]  /*0530*/  MOV R16, R7 ;  /* 0x0000000700107202 */ /* 0x000fe40000000f00 */
[----:B------:R-:W-:-:S07]  /*0540*/  MOV R14, 0x560 ;  /* 0x00000560000e7802 */ /* 0x000fce0000000f00 */
[----:B------:R-:W-:Y:S05]  /*0550*/  CALL.REL.NOINC `($__internal_0_$__cuda_sm20_rem_s64) ;  /* 0x0000000000487944 */ /* 0x000fea0003c00000 */
[----:B------:R-:W-:Y:S02]  /*0560*/  IMAD.MOV.U32 R8, RZ, RZ, R10 ;  /* 0x000000ffff087224 */ /* 0x000fe400078e000a */
[----:B------:R-:W-:-:S07]  /*0570*/  IMAD.MOV.U32 R9, RZ, RZ, R11 ;  /* 0x000000ffff097224 */ /* 0x000fce00078e000b */
.L_x_6:
[----:B------:R-:W-:Y:S05]  /*0580*/  BSYNC.RECONVERGENT B1 ;  /* 0x0000000000017941 */ /* 0x000fea0003800200 */
.L_x_4:
[----:B------:R-:W-:-:S04]  /*0590*/  ISETP.NE.U32.AND P0, PT, R8, R2, PT ;  /* 0x000000020800720c */ /* 0x000fc80003f05070 */
[----:B------:R-:W-:-:S13]  /*05a0*/  ISETP.NE.AND.EX P0, PT, R9, R3, PT, P0 ;  /* 0x000000030900720c */ /* 0x000fda0003f05300 */
[----:B------:R-:W-:Y:S05]  /*05b0*/  @!P0 BRA `(.L_x_7) ;  /* 0x0000000000188947 */ /* 0x000fea0003800000 */
[----:B------:R-:W-:-:S04]  /*05c0*/  IADD3 R15, P0, PT, R15, 0x1, RZ ;  /* 0x000000010f0f7810 */ /* 0x000fc80007f1e0ff */
[----:B------:R-:W-:Y:S02]  /*05d0*/  IADD3.X R17, PT, PT, RZ, R17, RZ, P0, !PT ;  /* 0x00000011ff117210 */ /* 0x000fe400007fe4ff */
[----:B------:R-:W-:-:S04]  /*05e0*/  ISETP.GT.U32.AND P0, PT, R6, R15, PT ;  /* 0x0000000f0600720c */ /* 0x000fc80003f04070 */
[----:B------:R-:W-:-:S13]  /*05f0*/  ISETP.GT.AND.EX P0, PT, R7, R17, PT, P0 ;  /* 0x000000110700720c */ /* 0x000fda0003f04300 */
[----:B------:R-:W-:Y:S05]  /*0600*/  @!P0 EXIT ;  /* 0x000000000000894d */ /* 0x000fea0003800000 */
[----:B------:R-:W-:Y:S05]  /*0610*/  BRA `(.L_x_8) ;  /* 0xfffffffc00547947 */ /* 0x000fea000383ffff */
.L_x_7:
[----:B------:R-:W-:Y:S05]  /*0620*/  BSYNC.RECONVERGENT B0 ;  /* 0x0000000000007941 */ /* 0x000fea0003800200 */
.L_x_3:
[----:B------:R-:W0:Y:S01]  /*0630*/  LDC.64 R2, c[0x0][0x398] ;  /* 0x0000e600ff027b82 */ /* 0x000e220000000a00 */
[----:B------:R-:W-:Y:S02]  /*0640*/  IMAD.MOV.U32 R16, RZ, RZ, R15 ;  /* 0x000000ffff107224 */ /* 0x000fe400078e000f */
[----:B0-----:R-:W-:-:S05]  /*0650*/  IMAD.WIDE R2, R0, 0x8, R2 ;  /* 0x0000000800027825 */ /* 0x001fca00078e0202 */
[----:B------:R-:W-:Y:S01]  /*0660*/  STG.E.64 desc[UR4][R2.64], R16 ;  /* 0x0000001002007986 */ /* 0x000fe2000c101b04 */
[----:B------:R-:W-:Y:S05]  /*0670*/  EXIT ;  /* 0x000000000000794d */ /* 0x000fea0003800000 */
        .weak           $__internal_0_$__cuda_sm20_rem_s64
        .type           $__internal_0_$__cuda_sm20_rem_s64,@function
        .size           $__internal_0_$__cuda_sm20_rem_s64,(.L_x_22 - $__internal_0_$__cuda_sm20_rem_s64)
$__internal_0_$__cuda_sm20_rem_s64:
[----:B------:R-:W-:Y:S02]  /*0680*/  IADD3 R9, P1, PT, RZ, -R18, RZ ;  /* 0x80000012ff097210 */ /* 0x000fe40007f3e0ff */
[----:B------:R-:W-:-:S03]  /*0690*/  ISETP.GE.AND P0, PT, R16, RZ, PT ;  /* 0x000000ff1000720c */ /* 0x000fc60003f06270 */
[----:B------:R-:W-:Y:S01]  /*06a0*/  IMAD.X R11, RZ, RZ, ~R16, P1 ;  /* 0x000000ffff0b7224 */ /* 0x000fe200008e0e10 */
[----:B------:R-:W-:-:S04]  /*06b0*/  SEL R8, R9, R18, !P0 ;  /* 0x0000001209087207 */ /* 0x000fc80004000000 */
[----:B------:R-:W-:-:S04]  /*06c0*/  SEL R9, R11, R16, !P0 ;  /* 0x000000100b097207 */ /* 0x000fc80004000000 */
[----:B------:R-:W0:Y:S08]  /*06d0*/  I2F.U64.RP R21, R8 ;  /* 0x0000000800157312 */ /* 0x000e300000309000 */
[----:B0-----:R-:W0:Y:S02]  /*06e0*/  MUFU.RCP R21, R21 ;  /* 0x0000001500157308 */ /* 0x001e240000001000 */
[----:B0-----:R-:W-:-:S06]  /*06f0*/  IADD3 R12, PT, PT, R21, 0x1ffffffe, RZ ;  /* 0x1ffffffe150c7810 */ /* 0x001fcc0007ffe0ff */
[----:B------:R-:W0:Y:S02]  /*0700*/  F2I.U64.TRUNC R12, R12 ;  /* 0x0000000c000c7311 */ /* 0x000e24000020d800 */
[----:B0-----:R-:W-:-:S04]  /*0710*/  IMAD.WIDE.U32 R10, R12, R8, RZ ;  /* 0x000000080c0a7225 */ /* 0x001fc800078e00ff */
[----:B------:R-:W-:Y:S01]  /*0720*/  IMAD R11, R12, R9, R11 ;  /* 0x000000090c0b7224 */ /* 0x000fe200078e020b */
[----:B------:R-:W-:-:S03]  /*0730*/  IADD3 R23, P0, PT, RZ, -R10, RZ ;  /* 0x8000000aff177210 */ /* 0x000fc60007f1e0ff */
[----:B------:R-:W-:Y:S02]  /*0740*/  IMAD R11, R13, R8, R11 ;  /* 0x000000080d0b7224 */ /* 0x000fe400078e020b */
[----:B------:R-:W-:-:S04]  /*0750*/  IMAD.HI.U32 R10, R12, R23, RZ ;  /* 0x000000170c0a7227 */ /* 0x000fc800078e00ff */
[----:B------:R-:W-:Y:S02]  /*0760*/  IMAD.X R25, RZ, RZ, ~R11, P0 ;  /* 0x000000ffff197224 */ /* 0x000fe400000e0e0b */
[----:B------:R-:W-:Y:S02]  /*0770*/  IMAD.MOV.U32 R11, RZ, RZ, R12 ;  /* 0x000000ffff0b7224 */ /* 0x000fe400078e000c */
[-C--:B------:R-:W-:Y:S02]  /*0780*/  IMAD R27, R13, R25.reuse, RZ ;  /* 0x000000190d1b7224 */ /* 0x080fe400078e02ff */
[----:B------:R-:W-:-:S04]  /*0790*/  IMAD.WIDE.U32 R10, P0, R12, R25, R10 ;  /* 0x000000190c0a7225 */ /* 0x000fc8000780000a */
[----:B------:R-:W-:-:S04]  /*07a0*/  IMAD.HI.U32 R21, R13, R25, RZ ;  /* 0x000000190d157227 */ /* 0x000fc800078e00ff */
[----:B------:R-:W-:Y:S01]  /*07b0*/  IMAD.HI.U32 R10, P1, R13, R23, R10 ;  /* 0x000000170d0a7227 */ /* 0x000fe2000782000a */
[----:B------:R-:W-:-:S04]  /*07c0*/  IADD3.X R21, PT, PT, R21, R13, RZ, P0, !PT ;  /* 0x0000000d15157210 */ /* 0x000fc800007fe4ff */
[----:B------:R-:W-:-:S04]  /*07d0*/  IADD3 R11, P2, PT, R27, R10, RZ ;  /* 0x0000000a1b0b7210 */ /* 0x000fc80007f5e0ff */
[----:B------:R-:W-:Y:S01]  /*07e0*/  IADD3.X R21, PT, PT, RZ, RZ, R21, P2, P1 ;  /* 0x000000ffff157210 */ /* 0x000fe200017e2415 */
[----:B------:R-:W-:Y:S01]  /*07f0*/  IMAD.WIDE.U32 R12, R11, R8, RZ ;  /* 0x000000080b0c7225 */ /* 0x000fe200078e00ff */
[----:B------:R-:W-:-:S03]  /*0800*/  ISETP.GE.AND P1, PT, R19, RZ, PT ;  /* 0x000000ff1300720c */ /* 0x000fc60003f26270 */
[----:B------:R-:W-:Y:S01]  /*0810*/  IMAD R10, R11, R9, R13 ;  /* 0x000000090b0a7224 */ /* 0x000fe200078e020d */
[----:B------:R-:W-:Y:S02]  /*0820*/  IADD3 R23, P0, PT, RZ, -R12, RZ ;  /* 0x8000000cff177210 */ /* 0x000fe40007f1e0ff */
[----:B------:R-:W-:Y:S01]  /*0830*/  IADD3 R13, P4, PT, RZ, -R20, RZ ;  /* 0x80000014ff0d7210 */ /* 0x000fe20007f9e0ff */
[----:B------:R-:W-:Y:S02]  /*0840*/  IMAD R12, R21, R8, R10 ;  /* 0x00000008150c7224 */ /* 0x000fe400078e020a */
[----:B------:R-:W-:Y:S01]  /*0850*/  IMAD.HI.U32 R10, R11, R23, RZ ;  /* 0x000000170b0a7227 */ /* 0x000fe200078e00ff */
[----:B------:R-:W-:Y:S02]  /*0860*/  SEL R13, R13, R20, !P1 ;  /* 0x000000140d0d7207 */ /* 0x000fe40004800000 */
[----:B------:R-:W-:Y:S01]  /*0870*/  IADD3.X R20, PT, PT, RZ, ~R19, RZ, P4, !PT ;  /* 0x80000013ff147210 */ /* 0x000fe200027fe4ff */
[----:B------:R-:W-:-:S03]  /*0880*/  IMAD.X R12, RZ, RZ, ~R12, P0 ;  /* 0x000000ffff0c7224 */ /* 0x000fc600000e0e0c */
[----:B------:R-:W-:Y:S01]  /*0890*/  SEL R19, R20, R19, !P1 ;  /* 0x0000001314137207 */ /* 0x000fe20004800000 */
[----:B------:R-:W-:-:S04]  /*08a0*/  IMAD.WIDE.U32 R10, P0, R11, R12, R10 ;  /* 0x0000000c0b0a7225 */ /* 0x000fc8000780000a */
[----:B------:R-:W-:-:S04]  /*08b0*/  IMAD.HI.U32 R22, R21, R12, RZ ;  /* 0x0000000c15167227 */ /* 0x000fc800078e00ff */
[----:B------:R-:W-:-:S04]  /*08c0*/  IMAD.HI.U32 R10, P2, R21, R23, R10 ;  /* 0x00000017150a7227 */ /* 0x000fc8000784000a */
[----:B------:R-:W-:Y:S02]  /*08d0*/  IMAD R11, R21, R12, RZ ;  /* 0x0000000c150b7224 */ /* 0x000fe400078e02ff */
[----:B------:R-:W-:-:S03]  /*08e0*/  IMAD.X R21, R22, 0x1, R21, P0 ;  /* 0x0000000116157824 */ /* 0x000fc600000e0615 */
[----:B------:R-:W-:Y:S01]  /*08f0*/  IADD3 R12, P3, PT, R11, R10, RZ ;  /* 0x0000000a0b0c7210 */ /* 0x000fe20007f7e0ff */
[----:B------:R-:W-:-:S03]  /*0900*/  HFMA2 R11, -RZ, RZ, 0, 0 ;  /* 0x00000000ff0b7431 */ /* 0x000fc600000001ff */
[----:B------:R-:W-:Y:S01]  /*0910*/  IADD3.X R20, PT, PT, RZ, RZ, R21, P3, P2 ;  /* 0x000000ffff147210 */ /* 0x000fe20001fe4415 */
[----:B------:R-:W-:-:S04]  /*0920*/  IMAD.HI.U32 R10, R12, R13, RZ ;  /* 0x0000000d0c0a7227 */ /* 0x000fc800078e00ff */
[-C--:B------:R-:W-:Y:S02]  /*0930*/  IMAD R21, R20, R19.reuse, RZ ;  /* 0x0000001314157224 */ /* 0x080fe400078e02ff */
[----:B------:R-:W-:-:S04]  /*0940*/  IMAD.WIDE.U32 R10, R12, R19, R10 ;  /* 0x000000130c0a7225 */ /* 0x000fc800078e000a */
[----:B------:R-:W-:-:S04]  /*0950*/  IMAD.HI.U32 R12, R20, R19, RZ ;  /* 0x00000013140c7227 */ /* 0x000fc800078e00ff */
[----:B------:R-:W-:-:S04]  /*0960*/  IMAD.HI.U32 R10, P0, R20, R13, R10 ;  /* 0x0000000d140a7227 */ /* 0x000fc8000780000a */
[----:B------:R-:W-:Y:S01]  /*0970*/  IMAD.X R12, RZ, RZ, R12, P0 ;  /* 0x000000ffff0c7224 */ /* 0x000fe200000e060c */
[----:B------:R-:W-:-:S04]  /*0980*/  IADD3 R21, P2, PT, R21, R10, RZ ;  /* 0x0000000a15157210 */ /* 0x000fc80007f5e0ff */
[----:B------:R-:W-:Y:S01]  /*0990*/  IADD3.X R23, PT, PT, RZ, R12, RZ, P2, !PT ;  /* 0x0000000cff177210 */ /* 0x000fe200017fe4ff */
[----:B------:R-:W-:-:S04]  /*09a0*/  IMAD.WIDE.U32 R10, R21, R8, RZ ;  /* 0x00000008150a7225 */ /* 0x000fc800078e00ff */
[----:B------:R-:W-:Y:S01]  /*09b0*/  IMAD R21, R21, R9, R11 ;  /* 0x0000000915157224 */ /* 0x000fe200078e020b */
[----:B------:R-:W-:-:S03]  /*09c0*/  IADD3 R11, P2, PT, -R10, R13, RZ ;  /* 0x0000000d0a0b7210 */ /* 0x000fc60007f5e1ff */
[-C--:B------:R-:W-:Y:S01]  /*09d0*/  IMAD R10, R23, R8.reuse, R21 ;  /* 0x00000008170a7224 */ /* 0x080fe200078e0215 */
[----:B------:R-:W-:-:S03]  /*09e0*/  ISETP.GE.U32.AND P0, PT, R11, R8, PT ;  /* 0x000000080b00720c */ /* 0x000fc60003f06070 */
[----:B------:R-:W-:Y:S01]  /*09f0*/  IMAD.X R21, R19, 0x1, ~R10, P2 ;  /* 0x0000000113157824 */ /* 0x000fe200010e0e0a */
[----:B------:R-:W-:-:S04]  /*0a00*/  IADD3 R13, P2, PT, R11, -R8, RZ ;  /* 0x800000080b0d7210 */ /* 0x000fc80007f5e0ff */
[CC--:B------:R-:W-:Y:S02]  /*0a10*/  ISETP.GE.U32.AND.EX P0, PT, R21.reuse, R9.reuse, PT, P0 ;  /* 0x000000091500720c */ /* 0x0c0fe40003f06100 */
[----:B------:R-:W-:Y:S02]  /*0a20*/  IADD3.X R19, PT, PT, R21, ~R9, RZ, P2, !PT ;  /* 0x8000000915137210 */ /* 0x000fe400017fe4ff */
[----:B------:R-:W-:Y:S02]  /*0a30*/  SEL R13, R13, R11, P0 ;  /* 0x0000000b0d0d7207 */ /* 0x000fe40000000000 */
[----:B------:R-:W-:Y:S02]  /*0a40*/  SEL R19, R19, R21, P0 ;  /* 0x0000001513137207 */ /* 0x000fe40000000000 */
[CC--:B------:R-:W-:Y:S02]  /*0a50*/  ISETP.GE.U32.AND P0, PT, R13.reuse, R8.reuse, PT ;  /* 0x000000080d00720c */ /* 0x0c0fe40003f06070 */
[----:B------:R-:W-:-:S02]  /*0a60*/  IADD3 R10, P2, PT, R13, -R8, RZ ;  /* 0x800000080d0a7210 */ /* 0x000fc40007f5e0ff */
[----:B------:R-:W-:-:S03]  /*0a70*/  ISETP.GE.U32.AND.EX P0, PT, R19, R9, PT, P0 ;  /* 0x000000091300720c */ /* 0x000fc60003f06100 */
[----:B------:R-:W-:Y:S01]  /*0a80*/  IMAD.X R11, R19, 0x1, ~R9, P2 ;  /* 0x00000001130b7824 */ /* 0x000fe200010e0e09 */
[----:B------:R-:W-:-:S04]  /*0a90*/  SEL R10, R10, R13, P0 ;  /* 0x0000000d0a0a7207 */ /* 0x000fc80000000000 */
[----:B------:R-:W-:Y:S02]  /*0aa0*/  SEL R11, R11, R19, P0 ;  /* 0x000000130b0b7207 */ /* 0x000fe40000000000 */
[-C--:B------:R-:W-:Y:S02]  /*0ab0*/  IADD3 R9, P2, PT, RZ, -R10.reuse, RZ ;  /* 0x8000000aff097210 */ /* 0x080fe40007f5e0ff */
[----:B------:R-:W-:Y:S02]  /*0ac0*/  ISETP.NE.U32.AND P0, PT, R18, RZ, PT ;  /* 0x000000ff1200720c */ /* 0x000fe40003f05070 */
[-C--:B------:R-:W-:Y:S02]  /*0ad0*/  IADD3.X R8, PT, PT, RZ, ~R11.reuse, RZ, P2, !PT ;  /* 0x8000000bff087210 */ /* 0x080fe400017fe4ff */
[----:B------:R-:W-:Y:S02]  /*0ae0*/  SEL R10, R9, R10, !P1 ;  /* 0x0000000a090a7207 */ /* 0x000fe40004800000 */
[----:B------:R-:W-:Y:S01]  /*0af0*/  SEL R11, R8, R11, !P1 ;  /* 0x0000000b080b7207 */ /* 0x000fe20004800000 */
[----:B------:R-:W-:Y:S01]  /*0b00*/  IMAD.MOV.U32 R8, RZ, RZ, R14 ;  /* 0x000000ffff087224 */ /* 0x000fe200078e000e */
[----:B------:R-:W-:-:S02]  /*0b10*/  MOV R9, 0x0 ;  /* 0x0000000000097802 */ /* 0x000fc40000000f00 */
[----:B------:R-:W-:-:S04]  /*0b20*/  ISETP.NE.AND.EX P0, PT, R16, RZ, PT, P0 ;  /* 0x000000ff1000720c */ /* 0x000fc80003f05300 */
[----:B------:R-:W-:Y:S02]  /*0b30*/  SEL R10, R10, 0xffffffff, P0 ;  /* 0xffffffff0a0a7807 */ /* 0x000fe40000000000 */
[----:B------:R-:W-:Y:S01]  /*0b40*/  SEL R11, R11, 0xffffffff, P0 ;  /* 0xffffffff0b0b7807 */ /* 0x000fe20000000000 */
[----:B------:R-:W-:Y:S06]  /*0b50*/  RET.REL.NODEC R8 `(_Z9divKernelPxS_S_S_) ;  /* 0xfffffff408287950 */ /* 0x000fec0003c3ffff */
.L_x_9:
[----:B------:R-:W-:-:S00]  /*0b60*/  BRA `(.L_x_9) ;  /* 0xfffffffc00fc7947 */ /* 0x000fc0000383ffff */
[----:B------:R-:W-:-:S00]  /*0b70*/  NOP ;  /* 0x0000000000007918 */ /* 0x000fc00000000000 */
        /* <DEDUP_REMOVED lines=8> */
.L_x_22:


//--------------------- .text._Z9mulKernelPxS_S_S_ --------------------------
	.section	.text._Z9mulKernelPxS_S_S_,"ax",@progbits
	.align	128
        .global         _Z9mulKernelPxS_S_S_
        .type           _Z9mulKernelPxS_S_S_,@function
        .size           _Z9mulKernelPxS_S_S_,(.L_x_23 - _Z9mulKernelPxS_S_S_)
        .other          _Z9mulKernelPxS_S_S_,@"STO_CUDA_ENTRY STV_DEFAULT"
_Z9mulKernelPxS_S_S_:
.text._Z9mulKernelPxS_S_S_:
[----:B------:R-:W-:Y:S01]  /*0000*/  LDC R1, c[0x0][0x37c] ;  /* 0x0000df00ff017b82 */ /* 0x000fe20000000800 */
[----:B------:R-:W0:Y:S07]  /*0010*/  S2R R0, SR_TID.X ;  /* 0x0000000000007919 */ /* 0x000e2e0000002100 */
[----:B------:R-:W0:Y:S01]  /*0020*/  S2UR UR6, SR_CTAID.X ;  /* 0x00000000000679c3 */ /* 0x000e220000002500 */
[----:B------:R-:W1:Y:S07]  /*0030*/  LDCU.64 UR4, c[0x0][0x358] ;  /* 0x00006b00ff0477ac */ /* 0x000e6e0008000a00 */
[----:B------:R-:W0:Y:S08]  /*0040*/  LDC R5, c[0x0][0x360] ;  /* 0x0000d800ff057b82 */ /* 0x000e300000000800 */
[----:B------:R-:W2:Y:S08]  /*0050*/  LDC.64 R6, c[0x0][0x380] ;  /* 0x0000e000ff067b82 */ /* 0x000eb00000000a00 */
[----:B------:R-:W3:Y:S08]  /*0060*/  LDC.64 R8, c[0x0][0x388] ;  /* 0x0000e200ff087b82 */ /* 0x000ef00000000a00 */
[----:B------:R-:W4:Y:S01]  /*0070*/  LDC.64 R2, c[0x0][0x390] ;  /* 0x0000e400ff027b82 */ /* 0x000f220000000a00 */
[----:B0-----:R-:W-:-:S04]  /*0080*/  IMAD R0, R5, UR6, R0 ;  /* 0x0000000605007c24 */ /* 0x001fc8000f8e0200 */
[----:B--2---:R-:W-:-:S06]  /*0090*/  IMAD.WIDE R6, R0, 0x8, R6 ;  /* 0x0000000800067825 */ /* 0x004fcc00078e0206 */
[----:B-1----:R-:W2:Y:S01]  /*00a0*/  LDG.E.64 R6, desc[UR4][R6.64] ;  /* 0x0000000406067981 */ /* 0x002ea2000c1e1b00 */
[----:B---3--:R-:W-:-:S06]  /*00b0*/  IMAD.WIDE R8, R0, 0x8, R8 ;  /* 0x0000000800087825 */ /* 0x008fcc00078e0208 */
[----:B------:R-:W2:Y:S01]  /*00c0*/  LDG.E.64 R8, desc[UR4][R8.64] ;  /* 0x0000000408087981 */ /* 0x000ea2000c1e1b00 */
[----:B----4-:R-:W-:-:S06]  /*00d0*/  IMAD.WIDE R2, R0, 0x8, R2 ;  /* 0x0000000800027825 */ /* 0x010fcc00078e0202 */
[----:B------:R-:W3:Y:S01]  /*00e0*/  LDG.E.64 R2, desc[UR4][R2.64] ;  /* 0x0000000402027981 */ /* 0x000ee2000c1e1b00 */
[----:B------:R-:W-:Y:S01]  /*00f0*/  BSSY.RECONVERGENT B0, `(.L_x_10) ;  /* 0x000001e000007945 */ /* 0x000fe20003800200 */
[-C--:B--2---:R-:W-:Y:S02]  /*0100*/  IMAD R11, R9, R6.reuse, RZ ;  /* 0x00000006090b7224 */ /* 0x084fe400078e02ff */
[----:B------:R-:W-:-:S04]  /*0110*/  IMAD.WIDE.U32 R4, R8, R6, RZ ;  /* 0x0000000608047225 */ /* 0x000fc800078e00ff */
[----:B------:R-:W-:-:S04]  /*0120*/  IMAD R11, R7, R8, R11 ;  /* 0x00000008070b7224 */ /* 0x000fc800078e020b */
[----:B------:R-:W-:-:S05]  /*0130*/  IMAD.IADD R10, R5, 0x1, R11 ;  /* 0x00000001050a7824 */ /* 0x000fca00078e020b */
[----:B---3--:R-:W-:-:S04]  /*0140*/  LOP3.LUT R11, R10, R3, RZ, 0xfc, !PT ;  /* 0x000000030a0b7212 */ /* 0x008fc800078efcff */
[----:B------:R-:W-:-:S13]  /*0150*/  ISETP.NE.U32.AND P0, PT, R11, RZ, PT ;  /* 0x000000ff0b00720c */ /* 0x000fda0003f05070 */
[----:B------:R-:W-:Y:S05]  /*0160*/  @P0 BRA `(.L_x_11) ;  /* 0x0000000000500947 */ /* 0x000fea0003800000 */
[----:B------:R-:W0:Y:S01]  /*0170*/  I2F.U32.RP R3, R2 ;  /* 0x0000000200037306 */ /* 0x000e220000209000 */
[----:B------:R-:W-:Y:S02]  /*0180*/  IADD3 R5, PT, PT, RZ, -R2, RZ ;  /* 0x80000002ff057210 */ /* 0x000fe40007ffe0ff */
[----:B------:R-:W-:-:S05]  /*0190*/  ISETP.NE.U32.AND P1, PT, R2, RZ, PT ;  /* 0x000000ff0200720c */ /* 0x000fca0003f25070 */
[----:B0-----:R-:W0:Y:S02]  /*01a0*/  MUFU.RCP R3, R3 ;  /* 0x0000000300037308 */ /* 0x001e240000001000 */
[----:B0-----:R-:W-:Y:S02]  /*01b0*/  VIADD R6, R3, 0xffffffe ;  /* 0x0ffffffe03067836 */ /* 0x001fe40000000000 */
[----:B------:R-:W-:-:S04]  /*01c0*/  HFMA2 R3, -RZ, RZ, 0, 0 ;  /* 0x00000000ff037431 */ /* 0x000fc800000001ff */
[----:B------:R0:W1:Y:S02]  /*01d0*/  F2I.FTZ.U32.TRUNC.NTZ R7, R6 ;  /* 0x0000000600077305 */ /* 0x000064000021f000 */
[----:B0-----:R-:W-:Y:S02]  /*01e0*/  IMAD.MOV.U32 R6, RZ, RZ, RZ ;  /* 0x000000ffff067224 */ /* 0x001fe400078e00ff */
[----:B-1----:R-:W-:-:S04]  /*01f0*/  IMAD R5, R5, R7, RZ ;  /* 0x0000000705057224 */ /* 0x002fc800078e02ff */
[----:B------:R-:W-:-:S06]  /*0200*/  IMAD.HI.U32 R7, R7, R5, R6 ;  /* 0x0000000507077227 */ /* 0x000fcc00078e0006 */
[----:B------:R-:W-:-:S05]  /*0210*/  IMAD.HI.U32 R7, R7, R4, RZ ;  /* 0x0000000407077227 */ /* 0x000fca00078e00ff */
[----:B------:R-:W-:-:S05]  /*0220*/  IADD3 R7, PT, PT, -R7, RZ, RZ ;  /* 0x000000ff07077210 */ /* 0x000fca0007ffe1ff */
[----:B------:R-:W-:-:S05]  /*0230*/  IMAD R5, R2, R7, R4 ;  /* 0x0000000702057224 */ /* 0x000fca00078e0204 */
[----:B------:R-:W-:-:S13]  /*0240*/  ISETP.GE.U32.AND P0, PT, R5, R2, PT ;  /* 0x000000020500720c */ /* 0x000fda0003f06070 */
[----:B------:R-:W-:-:S05]  /*0250*/  @P0 IMAD.IADD R5, R5, 0x1, -R2 ;  /* 0x0000000105050824 */ /* 0x000fca00078e0a02 */
[----:B------:R-:W-:-:S13]  /*0260*/  ISETP.GE.U32.AND P0, PT, R5, R2, PT ;  /* 0x000000020500720c */ /* 0x000fda0003f06070 */
[----:B------:R-:W-:Y:S02]  /*0270*/  @P0 IADD3 R5, PT, PT, -R2, R5, RZ ;  /* 0x0000000502050210 */ /* 0x000fe40007ffe1ff */
[----:B------:R-:W-:-:S05]  /*0280*/  @!P1 LOP3.LUT R5, RZ, R2, RZ, 0x33, !PT ;  /* 0x00000002ff059212 */ /* 0x000fca00078e33ff */
[----:B------:R-:W-:Y:S01]  /*0290*/  IMAD.MOV.U32 R2, RZ, RZ, R5 ;  /* 0x000000ffff027224 */ /* 0x000fe200078e0005 */
[----:B------:R-:W-:Y:S06]  /*02a0*/  BRA `(.L_x_12) ;  /* 0x0000000000087947 */ /* 0x000fec0003800000 */
.L_x_11:
[----:B------:R-:W-:-:S07]  /*02b0*/  MOV R8, 0x2d0 ;  /* 0x000002d000087802 */ /* 0x000fce0000000f00 */
[----:B------:R-:W-:Y:S05]  /*02c0*/  CALL.REL.NOINC `($__internal_1_$__cuda_sm20_rem_s64) ;  /* 0x0000000000147944 */ /* 0x000fea0003c00000 */
.L_x_12:
[----:B------:R-:W-:Y:S05]  /*02d0*/  BSYNC.RECONVERGENT B0 ;  /* 0x0000000000007941 */ /* 0x000fea0003800200 */
.L_x_10:
[----:B------:R-:W0:Y:S02]  /*02e0*/  LDC.64 R4, c[0x0][0x398] ;  /* 0x0000e600ff047b82 */ /* 0x000e240000000a00 */
[----:B0-----:R-:W-:-:S05]  /*02f0*/  IMAD.WIDE R4, R0, 0x8, R4 ;  /* 0x0000000800047825 */ /* 0x001fca00078e0204 */
[----:B------:R-:W-:Y:S01]  /*0300*/  STG.E.64 desc[UR4][R4.64], R2 ;  /* 0x0000000204007986 */ /* 0x000fe2000c101b04 */
[----:B------:R-:W-:Y:S05]  /*0310*/  EXIT ;  /* 0x000000000000794d */ /* 0x000fea0003800000 */
        .weak           $__internal_1_$__cuda_sm20_rem_s64
        .type           $__internal_1_$__cuda_sm20_rem_s64,@function
        .size           $__internal_1_$__cuda_sm20_rem_s64,(.L_x_23 - $__internal_1_$__cuda_sm20_rem_s64)
$__internal_1_$__cuda_sm20_rem_s64:
        /* <DEDUP_REMOVED lines=10> */
[C---:B------:R-:W-:Y:S01]  /*03c0*/  IMAD R9, R12.reuse, R7, R15 ;  /* 0x000000070c097224 */ /* 0x040fe200078e020f */
[----:B------:R-:W-:Y:S02]  /*03d0*/  IADD3 R11, P0, PT, RZ, -R14, RZ ;  /* 0x8000000eff0b7210 */ /* 0x000fe40007f1e0ff */
[----:B------:R-:W-:Y:S01]  /*03e0*/  MOV R15, R12 ;  /* 0x0000000c000f7202 */ /* 0x000fe20000000f00 */
[----:B------:R-:W-:Y:S02]  /*03f0*/  IMAD R9, R13, R6, R9 ;  /* 0x000000060d097224 */ /* 0x000fe400078e0209 */
[----:B------:R-:W-:-:S04]  /*0400*/  IMAD.HI.U32 R14, R12, R11, RZ ;  /* 0x0000000b0c0e7227 */ /* 0x000fc800078e00ff */
[----:B------:R-:W-:-:S04]  /*0410*/  IMAD.X R9, RZ, RZ, ~R9, P0 ;  /* 0x000000ffff097224 */ /* 0x000fc800000e0e09 */
[----:B------:R-:W-:-:S04]  /*0420*/  IMAD.WIDE.U32 R14, P0, R12, R9, R14 ;  /* 0x000000090c0e7225 */ /* 0x000fc8000780000e */
[C---:B------:R-:W-:Y:S02]  /*0430*/  IMAD R17, R13.reuse, R9, RZ ;  /* 0x000000090d117224 */ /* 0x040fe400078e02ff */
[----:B------:R-:W-:Y:S01]  /*0440*/  IMAD.HI.U32 R14, P1, R13, R11, R14 ;  /* 0x0000000b0d0e7227 */ /* 0x000fe2000782000e */
[----:B------:R-:W-:-:S03]  /*0450*/  IADD3 R11, P4, PT, RZ, -R4, RZ ;  /* 0x80000004ff0b7210 */ /* 0x000fc60007f9e0ff */
[----:B------:R-:W-:Y:S01]  /*0460*/  IMAD.HI.U32 R5, R13, R9, RZ ;  /* 0x000000090d057227 */ /* 0x000fe200078e00ff */
[----:B------:R-:W-:-:S03]  /*0470*/  IADD3 R15, P2, PT, R17, R14, RZ ;  /* 0x0000000e110f7210 */ /* 0x000fc60007f5e0ff */
[----:B------:R-:W-:Y:S02]  /*0480*/  IMAD.X R5, R5, 0x1, R13, P0 ;  /* 0x0000000105057824 */ /* 0x000fe400000e060d */
[----:B------:R-:W-:-:S03]  /*0490*/  IMAD.WIDE.U32 R12, R15, R6, RZ ;  /* 0x000000060f0c7225 */ /* 0x000fc600078e00ff */
[----:B------:R-:W-:Y:S01]  /*04a0*/  IADD3.X R5, PT, PT, RZ, RZ, R5, P2, P1 ;  /* 0x000000ffff057210 */ /* 0x000fe200017e2405 */
[----:B------:R-:W-:Y:S01]  /*04b0*/  IMAD R9, R15, R7, R13 ;  /* 0x000000070f097224 */ /* 0x000fe200078e020d */
[----:B------:R-:W-:Y:S02]  /*04c0*/  IADD3 R13, P0, PT, RZ, -R12, RZ ;  /* 0x8000000cff0d7210 */ /* 0x000fe40007f1e0ff */
[----:B------:R-:W-:Y:S01]  /*04d0*/  ISETP.GE.AND P1, PT, R10, RZ, PT ;  /* 0x000000ff0a00720c */ /* 0x000fe20003f26270 */
[----:B------:R-:W-:Y:S02]  /*04e0*/  IMAD R9, R5, R6, R9 ;  /* 0x0000000605097224 */ /* 0x000fe400078e0209 */
[----:B------:R-:W-:Y:S01]  /*04f0*/  IMAD.HI.U32 R14, R15, R13, RZ ;  /* 0x0000000d0f0e7227 */ /* 0x000fe200078e00ff */
[----:B------:R-:W-:Y:S02]  /*0500*/  SEL R4, R11, R4, !P1 ;  /* 0x000000040b047207 */ /* 0x000fe40004800000 */
[----:B------:R-:W-:Y:S01]  /*0510*/  IADD3.X R12, PT, PT, RZ, ~R9, RZ, P0, !PT ;  /* 0x80000009ff0c7210 */ /* 0x000fe200007fe4ff */
[----:B------:R-:W-:-:S04]  /*0520*/  IMAD.X R11, RZ, RZ, ~R10, P4 ;  /* 0x000000ffff0b7224 */ /* 0x000fc800020e0e0a */
[----:B------:R-:W-:-:S04]  /*0530*/  IMAD.WIDE.U32 R14, P0, R15, R12, R14 ;  /* 0x0000000c0f0e7225 */ /* 0x000fc8000780000e */
[----:B------:R-:W-:-:S04]  /*0540*/  IMAD.HI.U32 R9, P2, R5, R13, R14 ;  /* 0x0000000d05097227 */ /* 0x000fc8000784000e */
[CC--:B------:R-:W-:Y:S02]  /*0550*/  IMAD R14, R5.reuse, R12.reuse, RZ ;  /* 0x0000000c050e7224 */ /* 0x0c0fe400078e02ff */
[----:B------:R-:W-:-:S03]  /*0560*/  IMAD.HI.U32 R12, R5, R12, RZ ;  /* 0x0000000c050c7227 */ /* 0x000fc600078e00ff */
[----:B------:R-:W-:Y:S01]  /*0570*/  IADD3 R9, P3, PT, R14, R9, RZ ;  /* 0x000000090e097210 */ /* 0x000fe20007f7e0ff */
[----:B------:R-:W-:Y:S01]  /*0580*/  IMAD.MOV.U32 R13, RZ, RZ, RZ ;  /* 0x000000ffff0d7224 */ /* 0x000fe200078e00ff */
[----:B------:R-:W-:Y:S02]  /*0590*/  IADD3.X R5, PT, PT, R12, R5, RZ, P0, !PT ;  /* 0x000000050c057210 */ /* 0x000fe400007fe4ff */
[----:B------:R-:W-:Y:S01]  /*05a0*/  SEL R14, R11, R10, !P1 ;  /* 0x0000000a0b0e7207 */ /* 0x000fe20004800000 */
[----:B------:R-:W-:Y:S01]  /*05b0*/  IMAD.HI.U32 R12, R9, R4, RZ ;  /* 0x00000004090c7227 */ /* 0x000fe200078e00ff */
[----:B------:R-:W-:-:S03]  /*05c0*/  IADD3.X R5, PT, PT, RZ, RZ, R5, P3, P2 ;  /* 0x000000ffff057210 */ /* 0x000fc60001fe4405 */
[----:B------:R-:W-:-:S04]  /*05d0*/  IMAD.WIDE.U32 R12, R9, R14, R12 ;  /* 0x0000000e090c7225 */ /* 0x000fc800078e000c */
[C---:B------:R-:W-:Y:S02]  /*05e0*/  IMAD R10, R5.reuse, R14, RZ ;  /* 0x0000000e050a7224 */ /* 0x040fe400078e02ff */
[----:B------:R-:W-:-:S04]  /*05f0*/  IMAD.HI.U32 R9, P0, R5, R4, R12 ;  /* 0x0000000405097227 */ /* 0x000fc8000780000c */
[----:B------:R-:W-:Y:S01]  /*0600*/  IMAD.HI.U32 R5, R5, R14, RZ ;  /* 0x0000000e05057227 */ /* 0x000fe200078e00ff */
[----:B------:R-:W-:-:S04]  /*0610*/  IADD3 R9, P2, PT, R10, R9, RZ ;  /* 0x000000090a097210 */ /* 0x000fc80007f5e0ff */
[----:B------:R-:W-:Y:S01]  /*0620*/  IADD3.X R5, PT, PT, R5, RZ, RZ, P0, !PT ;  /* 0x000000ff05057210 */ /* 0x000fe200007fe4ff */
[----:B------:R-:W-:-:S04]  /*0630*/  IMAD.WIDE.U32 R10, R9, R6, RZ ;  /* 0x00000006090a7225 */ /* 0x000fc800078e00ff */
[----:B------:R-:W-:Y:S01]  /*0640*/  IMAD.X R5, RZ, RZ, R5, P2 ;  /* 0x000000ffff057224 */ /* 0x000fe200010e0605 */
[----:B------:R-:W-:Y:S01]  /*0650*/  IADD3 R13, P2, PT, -R10, R4, RZ ;  /* 0x000000040a0d7210 */ /* 0x000fe20007f5e1ff */
[----:B------:R-:W-:-:S03]  /*0660*/  IMAD R9, R9, R7, R11 ;  /* 0x0000000709097224 */ /* 0x000fc600078e020b */
[-C--:B------:R-:W-:Y:S01]  /*0670*/  ISETP.GE.U32.AND P0, PT, R13, R6.reuse, PT ;  /* 0x000000060d00720c */ /* 0x080fe20003f06070 */
[----:B------:R-:W-:-:S05]  /*0680*/  IMAD R5, R5, R6, R9 ;  /* 0x0000000605057224 */ /* 0x000fca00078e0209 */
[----:B------:R-:W-:Y:S02]  /*0690*/  IADD3.X R5, PT, PT, ~R5, R14, RZ, P2, !PT ;  /* 0x0000000e05057210 */ /* 0x000fe400017fe5ff */
[----:B------:R-:W-:Y:S02]  /*06a0*/  IADD3 R9, P2, PT, R13, -R6, RZ ;  /* 0x800000060d097210 */ /* 0x000fe40007f5e0ff */
[----:B------:R-:W-:-:S03]  /*06b0*/  ISETP.GE.U32.AND.EX P0, PT, R5, R7, PT, P0 ;  /* 0x000000070500720c */ /* 0x000fc60003f06100 */
[----:B------:R-:W-:Y:S01]  /*06c0*/  IMAD.X R11, R5, 0x1, ~R7, P2 ;  /* 0x00000001050b7824 */ /* 0x000fe200010e0e07 */
[----:B------:R-:W-:-:S04]  /*06d0*/  SEL R9, R9, R13, P0 ;  /* 0x0000000d09097207 */ /* 0x000fc80000000000 */
[----:B------:R-:W-:Y:S02]  /*06e0*/  SEL R11, R11, R5, P0 ;  /* 0x000000050b0b7207 */ /* 0x000fe40000000000 */
[CC--:B------:R-:W-:Y:S02]  /*06f0*/  ISETP.GE.U32.AND P0, PT, R9.reuse, R6.reuse, PT ;  /* 0x000000060900720c */ /* 0x0c0fe40003f06070 */
[----:B------:R-:W-:Y:S02]  /*0700*/  IADD3 R4, P2, PT, R9, -R6, RZ ;  /* 0x8000000609047210 */ /* 0x000fe40007f5e0ff */
[CC--:B------:R-:W-:Y:S02]  /*0710*/  ISETP.GE.U32.AND.EX P0, PT, R11.reuse, R7.reuse, PT, P0 ;  /* 0x000000070b00720c */ /* 0x0c0fe40003f06100 */
[----:B------:R-:W-:Y:S02]  /*0720*/  IADD3.X R5, PT, PT, R11, ~R7, RZ, P2, !PT ;  /* 0x800000070b057210 */ /* 0x000fe400017fe4ff */
[----:B------:R-:W-:Y:S01]  /*0730*/  SEL R4, R4, R9, P0 ;  /* 0x0000000904047207 */ /* 0x000fe20000000000 */
[----:B------:R-:W-:Y:S01]  /*0740*/  HFMA2 R9, -RZ, RZ, 0, 0 ;  /* 0x00000000ff097431 */ /* 0x000fe200000001ff */
[----:B------:R-:W-:-:S02]  /*0750*/  SEL R5, R5, R11, P0 ;  /* 0x0000000b05057207 */ /* 0x000fc40000000000 */
[-C--:B------:R-:W-:Y:S02]  /*0760*/  IADD3 R7, P2, PT, RZ, -R4.reuse, RZ ;  /* 0x80000004ff077210 */ /* 0x080fe40007f5e0ff */
[----:B------:R-:W-:Y:S02]  /*0770*/  ISETP.NE.U32.AND P0, PT, R2, RZ, PT ;  /* 0x000000ff0200720c */ /* 0x000fe40003f05070 */
[----:B------:R-:W-:Y:S01]  /*0780*/  SEL R2, R7, R4, !P1 ;  /* 0x0000000407027207 */ /* 0x000fe20004800000 */
[----:B------:R-:W-:Y:S01]  /*0790*/  IMAD.X R6, RZ, RZ, ~R5, P2 ;  /* 0x000000ffff067224 */ /* 0x000fe200010e0e05 */
[----:B------:R-:W-:-:S04]  /*07a0*/  ISETP.NE.AND.EX P0, PT, R3, RZ, PT, P0 ;  /* 0x000000ff0300720c */ /* 0x000fc80003f05300 */
[----:B------:R-:W-:Y:S02]  /*07b0*/  SEL R3, R6, R5, !P1 ;  /* 0x0000000506037207 */ /* 0x000fe40004800000 */
[----:B------:R-:W-:Y:S02]  /*07c0*/  SEL R2, R2, 0xffffffff, P0 ;  /* 0xffffffff02027807 */ /* 0x000fe40000000000 */
[----:B------:R-:W-:Y:S01]  /*07d0*/  SEL R3, R3, 0xffffffff, P0 ;  /* 0xffffffff03037807 */ /* 0x000fe20000000000 */
[----:B------:R-:W-:Y:S06]  /*07e0*/  RET.REL.NODEC R8 `(_Z9mulKernelPxS_S_S_) ;  /* 0xfffffff808047950 */ /* 0x000fec0003c3ffff */
.L_x_13:
        /* <DEDUP_REMOVED lines=9> */
.L_x_23:


//--------------------- .text._Z10diffKernelPxS_S_S_ --------------------------
	.section	.text._Z10diffKernelPxS_S_S_,"ax",@progbits
	.align	128
        .global         _Z10diffKernelPxS_S_S_
        .type           _Z10diffKernelPxS_S_S_,@function
        .size           _Z10diffKernelPxS_S_S_,(.L_x_24 - _Z10diffKernelPxS_S_S_)
        .other          _Z10diffKernelPxS_S_S_,@"STO_CUDA_ENTRY STV_DEFAULT"
_Z10diffKernelPxS_S_S_:
.text._Z10diffKernelPxS_S_S_:
        /* <DEDUP_REMOVED lines=14> */
[----:B------:R-:W2:Y:S01]  /*00e0*/  LDG.E.64 R2, desc[UR4][R2.64] ;  /* 0x0000000402027981 */ /* 0x000ea2000c1e1b00 */
[----:B------:R-:W-:Y:S01]  /*00f0*/  BSSY.RECONVERGENT B0, `(.L_x_14) ;  /* 0x000001c000007945 */ /* 0x000fe20003800200 */
[----:B--2---:R-:W-:-:S04]  /*0100*/  IADD3 R7, P0, P1, -R10, R4, R2 ;  /* 0x000000040a077210 */ /* 0x004fc8000791e102 */
[----:B------:R-:W-:-:S04]  /*0110*/  IADD3.X R8, PT, PT, ~R11, R5, R3, P0, P1 ;  /* 0x000000050b087210 */ /* 0x000fc800007e2503 */
[----:B------:R-:W-:-:S04]  /*0120*/  LOP3.LUT R6, R8, R3, RZ, 0xfc, !PT ;  /* 0x0000000308067212 */ /* 0x000fc800078efcff */
[----:B------:R-:W-:-:S13]  /*0130*/  ISETP.NE.U32.AND P0, PT, R6, RZ, PT ;  /* 0x000000ff0600720c */ /* 0x000fda0003f05070 */
[----:B------:R-:W-:Y:S05]  /*0140*/  @P0 BRA `(.L_x_15) ;  /* 0x0000000000500947 */ /* 0x000fea0003800000 */
[----:B------:R-:W0:Y:S01]  /*0150*/  I2F.U32.RP R3, R2 ;  /* 0x0000000200037306 */ /* 0x000e220000209000 */
[----:B------:R-:W-:Y:S01]  /*0160*/  IMAD.MOV R9, RZ, RZ, -R2 ;  /* 0x000000ffff097224 */ /* 0x000fe200078e0a02 */
[----:B------:R-:W-:-:S06]  /*0170*/  ISETP.NE.U32.AND P1, PT, R2, RZ, PT ;  /* 0x000000ff0200720c */ /* 0x000fcc0003f25070 */
[----:B0-----:R-:W0:Y:S02]  /*0180*/  MUFU.RCP R3, R3 ;  /* 0x0000000300037308 */ /* 0x001e240000001000 */
[----:B0-----:R-:W-:Y:S02]  /*0190*/  VIADD R4, R3, 0xffffffe ;  /* 0x0ffffffe03047836 */ /* 0x001fe40000000000 */
[----:B------:R-:W-:-:S04]  /*01a0*/  IMAD.MOV.U32 R3, RZ, RZ, RZ ;  /* 0x000000ffff037224 */ /* 0x000fc800078e00ff */
[----:B------:R0:W1:Y:S02]  /*01b0*/  F2I.FTZ.U32.TRUNC.NTZ R5, R4 ;  /* 0x0000000400057305 */ /* 0x000064000021f000 */
[----:B0-----:R-:W-:Y:S02]  /*01c0*/  HFMA2 R4, -RZ, RZ, 0, 0 ;  /* 0x00000000ff047431 */ /* 0x001fe400000001ff */
[----:B-1----:R-:W-:-:S04]  /*01d0*/  IMAD R9, R9, R5, RZ ;  /* 0x0000000509097224 */ /* 0x002fc800078e02ff */
[----:B------:R-:W-:-:S06]  /*01e0*/  IMAD.HI.U32 R6, R5, R9, R4 ;  /* 0x0000000905067227 */ /* 0x000fcc00078e0004 */
[----:B------:R-:W-:-:S04]  /*01f0*/  IMAD.HI.U32 R6, R6, R7, RZ ;  /* 0x0000000706067227 */ /* 0x000fc800078e00ff */
[----:B------:R-:W-:-:S04]  /*0200*/  IMAD.MOV R6, RZ, RZ, -R6 ;  /* 0x000000ffff067224 */ /* 0x000fc800078e0a06 */
        /* <DEDUP_REMOVED lines=8> */
.L_x_15:
[----:B------:R-:W-:-:S07]  /*0290*/  MOV R6, 0x2b0 ;  /* 0x000002b000067802 */ /* 0x000fce0000000f00 */
[----:B------:R-:W-:Y:S05]  /*02a0*/  CALL.REL.NOINC `($__internal_2_$__cuda_sm20_rem_s64) ;  /* 0x0000000000147944 */ /* 0x000fea0003c00000 */
.L_x_16:
[----:B------:R-:W-:Y:S05]  /*02b0*/  BSYNC.RECONVERGENT B0 ;  /* 0x0000000000007941 */ /* 0x000fea0003800200 */
.L_x_14:
[----:B------:R-:W0:Y:S02]  /*02c0*/  LDC.64 R4, c[0x0][0x398] ;  /* 0x0000e600ff047b82 */ /* 0x000e240000000a00 */
[----:B0-----:R-:W-:-:S05]  /*02d0*/  IMAD.WIDE R4, R0, 0x8, R4 ;  /* 0x0000000800047825 */ /* 0x001fca00078e0204 */
[----:B------:R-:W-:Y:S01]  /*02e0*/  STG.E.64 desc[UR4][R4.64], R2 ;  /* 0x0000000204007986 */ /* 0x000fe2000c101b04 */
[----:B------:R-:W-:Y:S05]  /*02f0*/  EXIT ;  /* 0x000000000000794d */ /* 0x000fea0003800000 */
        .weak           $__internal_2_$__cuda_sm20_rem_s64
        .type           $__internal_2_$__cuda_sm20_rem_s64,@function
        .size           $__internal_2_$__cuda_sm20_rem_s64,(.L_x_24 - $__internal_2_$__cuda_sm20_rem_s64)
$__internal_2_$__cuda_sm20_rem_s64:
[-C--:B------:R-:W-:Y:S02]  /*0300*/  IADD3 R5, P1, PT, RZ, -R2.reuse, RZ ;  /* 0x80000002ff057210 */ /* 0x080fe40007f3e0ff */
[----:B------:R-:W-:Y:S02]  /*0310*/  ISETP.GE.AND P0, PT, R3, RZ, PT ;  /* 0x000000ff0300720c */ /* 0x000fe40003f06270 */
[-C--:B------:R-:W-:Y:S02]  /*0320*/  IADD3.X R10, PT, PT, RZ, ~R3.reuse, RZ, P1, !PT ;  /* 0x80000003ff0a7210 */ /* 0x080fe40000ffe4ff */
[----:B------:R-:W-:Y:S02]  /*0330*/  SEL R4, R5, R2, !P0 ;  /* 0x0000000205047207 */ /* 0x000fe40004000000 */
[----:B------:R-:W-:-:S04]  /*0340*/  SEL R5, R10, R3, !P0 ;  /* 0x000000030a057207 */ /* 0x000fc80004000000 */
[----:B------:R-:W0:Y:S08]  /*0350*/  I2F.U64.RP R9, R4 ;  /* 0x0000000400097312 */ /* 0x000e300000309000 */
[----:B0-----:R-:W0:Y:S02]  /*0360*/  MUFU.RCP R9, R9 ;  /* 0x0000000900097308 */ /* 0x001e240000001000 */
[----:B0-----:R-:W-:-:S06]  /*0370*/  VIADD R10, R9, 0x1ffffffe ;  /* 0x1ffffffe090a7836 */ /* 0x001fcc0000000000 */
[----:B------:R-:W0:Y:S02]  /*0380*/  F2I.U64.TRUNC R10, R10 ;  /* 0x0000000a000a7311 */ /* 0x000e24000020d800 */
[----:B0-----:R-:W-:-:S04]  /*0390*/  IMAD.WIDE.U32 R12, R10, R4, RZ ;  /* 0x000000040a0c7225 */ /* 0x001fc800078e00ff */
[----:B------:R-:W-:Y:S01]  /*03a0*/  IMAD R13, R10, R5, R13 ;  /* 0x000000050a0d7224 */ /* 0x000fe200078e020d */
[----:B------:R-:W-:-:S03]  /*03b0*/  IADD3 R15, P0, PT, RZ, -R12, RZ ;  /* 0x8000000cff0f7210 */ /* 0x000fc60007f1e0ff */
[----:B------:R-:W-:Y:S02]  /*03c0*/  IMAD R13, R11, R4, R13 ;  /* 0x000000040b0d7224 */ /* 0x000fe400078e020d */
[----:B------:R-:W-:-:S04]  /*03d0*/  IMAD.HI.U32 R12, R10, R15, RZ ;  /* 0x0000000f0a0c7227 */ /* 0x000fc800078e00ff */
[----:B------:R-:W-:Y:S01]  /*03e0*/  IMAD.X R17, RZ, RZ, ~R13, P0 ;  /* 0x000000ffff117224 */ /* 0x000fe200000e0e0d */
[----:B------:R-:W-:-:S03]  /*03f0*/  MOV R13, R10 ;  /* 0x0000000a000d7202 */ /* 0x000fc60000000f00 */
[-C--:B------:R-:W-:Y:S02]  /*0400*/  IMAD R19, R11, R17.reuse, RZ ;  /* 0x000000110b137224 */ /* 0x080fe400078e02ff */
[----:B------:R-:W-:-:S04]  /*0410*/  IMAD.WIDE.U32 R12, P0, R10, R17, R12 ;  /* 0x000000110a0c7225 */ /* 0x000fc8000780000c */
[----:B------:R-:W-:-:S04]  /*0420*/  IMAD.HI.U32 R9, R11, R17, RZ ;  /* 0x000000110b097227 */ /* 0x000fc800078e00ff */
[----:B------:R-:W-:-:S04]  /*0430*/  IMAD.HI.U32 R12, P1, R11, R15, R12 ;  /* 0x0000000f0b0c7227 */ /* 0x000fc8000782000c */
[----:B------:R-:W-:Y:S01]  /*0440*/  IMAD.X R9, R9, 0x1, R11, P0 ;  /* 0x0000000109097824 */ /* 0x000fe200000e060b */
        /* <DEDUP_REMOVED lines=9> */
[----:B------:R-:W-:-:S03]  /*04e0*/  SEL R7, R10, R7, !P1 ;  /* 0x000000070a077207 */ /* 0x000fc60004800000 */
[----:B------:R-:W-:-:S04]  /*04f0*/  IMAD.X R14, RZ, RZ, ~R11, P0 ;  /* 0x000000ffff0e7224 */ /* 0x000fc800000e0e0b */
[----:B------:R-:W-:-:S04]  /*0500*/  IMAD.WIDE.U32 R12, P0, R13, R14, R12 ;  /* 0x0000000e0d0c7225 */ /* 0x000fc8000780000c */
[C---:B------:R-:W-:Y:S02]  /*0510*/  IMAD R11, R9.reuse, R14, RZ ;  /* 0x0000000e090b7224 */ /* 0x040fe400078e02ff */
[----:B------:R-:W-:-:S04]  /*0520*/  IMAD.HI.U32 R12, P2, R9, R15, R12 ;  /* 0x0000000f090c7227 */ /* 0x000fc8000784000c */
[----:B------:R-:W-:Y:S01]  /*0530*/  IMAD.HI.U32 R14, R9, R14, RZ ;  /* 0x0000000e090e7227 */ /* 0x000fe200078e00ff */
[----:B------:R-:W-:Y:S02]  /*0540*/  IADD3 R12, P3, PT, R11, R12, RZ ;  /* 0x0000000c0b0c7210 */ /* 0x000fe40007f7e0ff */
[-C--:B------:R-:W-:Y:S01]  /*0550*/  IADD3.X R11, PT, PT, RZ, ~R8.reuse, RZ, P4, !PT ;  /* 0x80000008ff0b7210 */ /* 0x080fe200027fe4ff */
[----:B------:R-:W-:Y:S02]  /*0560*/  IMAD.X R9, R14, 0x1, R9, P0 ;  /* 0x000000010e097824 */ /* 0x000fe400000e0609 */
[----:B------:R-:W-:Y:S01]  /*0570*/  IMAD.HI.U32 R10, R12, R7, RZ ;  /* 0x000000070c0a7227 */ /* 0x000fe200078e00ff */
[----:B------:R-:W-:Y:S02]  /*0580*/  SEL R14, R11, R8, !P1 ;  /* 0x000000080b0e7207 */ /* 0x000fe40004800000 */
[----:B------:R-:W-:Y:S01]  /*0590*/  IADD3.X R9, PT, PT, RZ, RZ, R9, P3, P2 ;  /* 0x000000ffff097210 */ /* 0x000fe20001fe4409 */
[----:B------:R-:W-:-:S02]  /*05a0*/  IMAD.MOV.U32 R11, RZ, RZ, RZ ;  /* 0x000000ffff0b7224 */ /* 0x000fc400078e00ff */
        /* <DEDUP_REMOVED lines=22> */
[----:B------:R-:W-:-:S02]  /*0710*/  SEL R4, R4, R7, P0 ;  /* 0x0000000704047207 */ /* 0x000fc40000000000 */
[----:B------:R-:W-:Y:S02]  /*0720*/  SEL R5, R5, R9, P0 ;  /* 0x0000000905057207 */ /* 0x000fe40000000000 */
[-C--:B------:R-:W-:Y:S02]  /*0730*/  IADD3 R7, P2, PT, RZ, -R4.reuse, RZ ;  /* 0x80000004ff077210 */ /* 0x080fe40007f5e0ff */
[----:B------:R-:W-:Y:S02]  /*0740*/  ISETP.NE.U32.AND P0, PT, R2, RZ, PT ;  /* 0x000000ff0200720c */ /* 0x000fe40003f05070 */
[----:B------:R-:W-:Y:S01]  /*0750*/  SEL R2, R7, R4, !P1 ;  /* 0x0000000407027207 */ /* 0x000fe20004800000 */
[----:B------:R-:W-:Y:S02]  /*0760*/  IMAD.X R8, RZ, RZ, ~R5, P2 ;  /* 0x000000ffff087224 */ /* 0x000fe400010e0e05 */
[----:B------:R-:W-:Y:S01]  /*0770*/  HFMA2 R7, -RZ, RZ, 0, 0 ;  /* 0x00000000ff077431 */ /* 0x000fe200000001ff */
[----:B------:R-:W-:-:S02]  /*0780*/  ISETP.NE.AND.EX P0, PT, R3, RZ, PT, P0 ;  /* 0x000000ff0300720c */ /* 0x000fc40003f05300 */
[----:B------:R-:W-:Y:S02]  /*0790*/  SEL R3, R8, R5, !P1 ;  /* 0x0000000508037207 */ /* 0x000fe40004800000 */
[----:B------:R-:W-:Y:S02]  /*07a0*/  SEL R2, R2, 0xffffffff, P0 ;  /* 0xffffffff02027807 */ /* 0x000fe40000000000 */
[----:B------:R-:W-:Y:S01]  /*07b0*/  SEL R3, R3, 0xffffffff, P0 ;  /* 0xffffffff03037807 */ /* 0x000fe20000000000 */
[----:B------:R-:W-:Y:S06]  /*07c0*/  RET.REL.NODEC R6 `(_Z10diffKernelPxS_S_S_) ;  /* 0xfffffff8060c7950 */ /* 0x000fec0003c3ffff */
.L_x_17:
        /* <DEDUP_REMOVED lines=11> */
.L_x_24:


//--------------------- .text._Z9sumKernelPxS_S_S_ --------------------------
	.section	.text._Z9sumKernelPxS_S_S_,"ax",@progbits
	.align	128
        .global         _Z9sumKernelPxS_S_S_
        .type           _Z9sumKernelPxS_S_S_,@function
        .size           _Z9sumKernelPxS_S_S_,(.L_x_25 - _Z9sumKernelPxS_S_S_)
        .other          _Z9sumKernelPxS_S_S_,@"STO_CUDA_ENTRY STV_DEFAULT"
_Z9sumKernelPxS_S_S_:
.text._Z9sumKernelPxS_S_S_:
        /* <DEDUP_REMOVED lines=16> */
[----:B--2---:R-:W-:-:S05]  /*0100*/  IADD3 R7, P0, PT, R4, R10, RZ ;  /* 0x0000000a04077210 */ /* 0x004fca0007f1e0ff */
[----:B------:R-:W-:-:S05]  /*0110*/  IMAD.X R8, R5, 0x1, R11, P0 ;  /* 0x0000000105087824 */ /* 0x000fca00000e060b */
        /* <DEDUP_REMOVED lines=13> */
[----:B------:R-:W-:-:S04]  /*01f0*/  IMAD.HI.U32 R6, R6, R7, RZ ;  /* 0x0000000706067227 */ /* 0x000fc800078e00ff */
[----:B------:R-:W-:-:S04]  /*0200*/  IMAD.MOV R6, RZ, RZ, -R6 ;  /* 0x000000ffff067224 */ /* 0x000fc800078e0a06 */
[----:B------:R-:W-:-:S05]  /*0210*/  IMAD R7, R2, R6, R7 ;  /* 0x0000000602077224 */ /* 0x000fca00078e0207 */
[----:B------:R-:W-:-:S13]  /*0220*/  ISETP.GE.U32.AND P0, PT, R7, R2, PT ;  /* 0x000000020700720c */ /* 0x000fda0003f06070 */
[----:B------:R-:W-:-:S04]  /*0230*/  @P0 IADD3 R7, PT, PT, -R2, R7, RZ ;  /* 0x0000000702070210 */ /* 0x000fc80007ffe1ff */
[----:B------:R-:W-:-:S13]  /*0240*/  ISETP.GE.U32.AND P0, PT, R7, R2, PT ;  /* 0x000000020700720c */ /* 0x000fda0003f06070 */
[----:B------:R-:W-:Y:S01]  /*0250*/  @P0 IMAD.IADD R7, R7, 0x1, -R2 ;  /* 0x0000000107070824 */ /* 0x000fe200078e0a02 */
[----:B------:R-:W-:-:S05]  /*0260*/  @!P1 LOP3.LUT R7, RZ, R2, RZ, 0x33, !PT ;  /* 0x00000002ff079212 */ /* 0x000fca00078e33ff */
[----:B------:R-:W-:Y:S01]  /*0270*/  IMAD.MOV.U32 R2, RZ, RZ, R7 ;  /* 0x000000ffff027224 */ /* 0x000fe200078e0007 */
[----:B------:R-:W-:Y:S06]  /*0280*/  BRA `(.L_x_20) ;  /* 0x0000000000087947 */ /* 0x000fec0003800000 */
.L_x_19:
[----:B------:R-:W-:-:S07]  /*0290*/  MOV R6, 0x2b0 ;  /* 0x000002b000067802 */ /* 0x000fce0000000f00 */
[----:B------:R-:W-:Y:S05]  /*02a0*/  CALL.REL.NOINC `($__internal_3_$__cuda_sm20_rem_s64) ;  /* 0x0000000000147944 */ /* 0x000fea0003c00000 */
.L_x_20:
[----:B------:R-:W-:Y:S05]  /*02b0*/  BSYNC.RECONVERGENT B0 ;  /* 0x0000000000007941 */ /* 0x000fea0003800200 */
.L_x_18:
[----:B------:R-:W0:Y:S02]  /*02c0*/  LDC.64 R4, c[0x0][0x398] ;  /* 0x0000e600ff047b82 */ /* 0x000e240000000a00 */
[----:B0-----:R-:W-:-:S05]  /*02d0*/  IMAD.WIDE R4, R0, 0x8, R4 ;  /* 0x0000000800047825 */ /* 0x001fca00078e0204 */
[----:B------:R-:W-:Y:S01]  /*02e0*/  STG.E.64 desc[UR4][R4.64], R2 ;  /* 0x0000000204007986 */ /* 0x000fe2000c101b04 */
[----:B------:R-:W-:Y:S05]  /*02f0*/  EXIT ;  /* 0x000000000000794d */ /* 0x000fea0003800000 */
        .weak           $__internal_3_$__cuda_sm20_rem_s64
        .type           $__internal_3_$__cuda_sm20_rem_s64,@function
        .size           $__internal_3_$__cuda_sm20_rem_s64,(.L_x_25 - $__internal_3_$__cuda_sm20_rem_s64)
$__internal_3_$__cuda_sm20_rem_s64:
[----:B------:R-:W-:Y:S02]  /*0300*/  IADD3 R5, P1, PT, RZ, -R2, RZ ;  /* 0x80000002ff057210 */ /* 0x000fe40007f3e0ff */
[----:B------:R-:W-:-:S03]  /*0310*/  ISETP.GE.AND P0, PT, R3, RZ, PT ;  /* 0x000000ff0300720c */ /* 0x000fc60003f06270 */
[----:B------:R-:W-:Y:S01]  /*0320*/  IMAD.X R10, RZ, RZ, ~R3, P1 ;  /* 0x000000ffff0a7224 */ /* 0x000fe200008e0e03 */
[----:B------:R-:W-:-:S04]  /*0330*/  SEL R4, R5, R2, !P0 ;  /* 0x0000000205047207 */ /* 0x000fc80004000000 */
        /* <DEDUP_REMOVED lines=9> */
[----:B------:R-:W-:-:S03]  /*03d0*/  IMAD.HI.U32 R12, R10, R15, RZ ;  /* 0x0000000f0a0c7227 */ /* 0x000fc600078e00ff */
[----:B------:R-:W-:Y:S01]  /*03e0*/  IADD3.X R17, PT, PT, RZ, ~R13, RZ, P0, !PT ;  /* 0x8000000dff117210 */ /* 0x000fe200007fe4ff */
[----:B------:R-:W-:-:S04]  /*03f0*/  IMAD.MOV.U32 R13, RZ, RZ, R10 ;  /* 0x000000ffff0d7224 */ /* 0x000fc800078e000a */
[----:B------:R-:W-:-:S04]  /*0400*/  IMAD.WIDE.U32 R12, P0, R10, R17, R12 ;  /* 0x000000110a0c7225 */ /* 0x000fc8000780000c */
[C---:B------:R-:W-:Y:S02]  /*0410*/  IMAD R19, R11.reuse, R17, RZ ;  /* 0x000000110b137224 */ /* 0x040fe400078e02ff */
[----:B------:R-:W-:-:S04]  /*0420*/  IMAD.HI.U32 R12, P1, R11, R15, R12 ;  /* 0x0000000f0b0c7227 */ /* 0x000fc8000782000c */
        /* <DEDUP_REMOVED lines=8> */
[----:B------:R-:W-:Y:S01]  /*04b0*/  IMAD R11, R9, R4, R11 ;  /* 0x00000004090b7224 */ /* 0x000fe200078e020b */
[----:B------:R-:W-:Y:S01]  /*04c0*/  IADD3 R10, P4, PT, RZ, -R7, RZ ;  /* 0x80000007ff0a7210 */ /* 0x000fe20007f9e0ff */
[----:B------:R-:W-:-:S03]  /*04d0*/  IMAD.HI.U32 R12, R13, R15, RZ ;  /* 0x0000000f0d0c7227 */ /* 0x000fc600078e00ff */
[----:B------:R-:W-:Y:S02]  /*04e0*/  IADD3.X R14, PT, PT, RZ, ~R11, RZ, P0, !PT ;  /* 0x8000000bff0e7210 */ /* 0x000fe400007fe4ff */
[----:B------:R-:W-:-:S03]  /*04f0*/  SEL R7, R10, R7, !P1 ;  /* 0x000000070a077207 */ /* 0x000fc60004800000 */
[----:B------:R-:W-:-:S04]  /*0500*/  IMAD.WIDE.U32 R12, P0, R13, R14, R12 ;  /* 0x0000000e0d0c7225 */ /* 0x000fc8000780000c */
[C---:B------:R-:W-:Y:S02]  /*0510*/  IMAD R11, R9.reuse, R14, RZ ;  /* 0x0000000e090b7224 */ /* 0x040fe400078e02ff */
[----:B------:R-:W-:-:S04]  /*0520*/  IMAD.HI.U32 R12, P2, R9, R15, R12 ;  /* 0x0000000f090c7227 */ /* 0x000fc8000784000c */
[----:B------:R-:W-:Y:S01]  /*0530*/  IMAD.HI.U32 R14, R9, R14, RZ ;  /* 0x0000000e090e7227 */ /* 0x000fe200078e00ff */
[----:B------:R-:W-:-:S03]  /*0540*/  IADD3 R12, P3, PT, R11, R12, RZ ;  /* 0x0000000c0b0c7210 */ /* 0x000fc60007f7e0ff */
[----:B------:R-:W-:Y:S01]  /*0550*/  IMAD.X R11, RZ, RZ, ~R8, P4 ;  /* 0x000000ffff0b7224 */ /* 0x000fe200020e0e08 */
[----:B------:R-:W-:Y:S01]  /*0560*/  IADD3.X R9, PT, PT, R14, R9, RZ, P0, !PT ;  /* 0x000000090e097210 */ /* 0x000fe200007fe4ff */
[----:B------:R-:W-:-:S03]  /*0570*/  IMAD.HI.U32 R10, R12, R7, RZ ;  /* 0x000000070c0a7227 */ /* 0x000fc600078e00ff */
[----:B------:R-:W-:Y:S01]  /*0580*/  SEL R14, R11, R8, !P1 ;  /* 0x000000080b0e7207 */ /* 0x000fe20004800000 */
[----:B------:R-:W-:Y:S01]  /*0590*/  IMAD.MOV.U32 R11, RZ, RZ, RZ ;  /* 0x000000ffff0b7224 */ /* 0x000fe200078e00ff */
        /* <DEDUP_REMOVED lines=28> */
[----:B------:R-:W-:Y:S01]  /*0760*/  IMAD.X R8, RZ, RZ, ~R5, P2 ;  /* 0x000000ffff087224 */ /* 0x000fe200010e0e05 */
[----:B------:R-:W-:Y:S02]  /*0770*/  MOV R7, 0x0 ;  /* 0x0000000000077802 */ /* 0x000fe40000000f00 */
[----:B------:R-:W-:-:S02]  /*0780*/  ISETP.NE.AND.EX P0, PT, R3, RZ, PT, P0 ;  /* 0x000000ff0300720c */ /* 0x000fc40003f05300 */
[----:B------:R-:W-:Y:S02]  /*0790*/  SEL R3, R8, R5, !P1 ;  /* 0x0000000508037207 */ /* 0x000fe40004800000 */
[----:B------:R-:W-:Y:S02]  /*07a0*/  SEL R2, R2, 0xffffffff, P0 ;  /* 0xffffffff02027807 */ /* 0x000fe40000000000 */
[----:B------:R-:W-:Y:S01]  /*07b0*/  SEL R3, R3, 0xffffffff, P0 ;  /* 0xffffffff03037807 */ /* 0x000fe20000000000 */
[----:B------:R-:W-:Y:S06]  /*07c0*/  RET.REL.NODEC R6 `(_Z9sumKernelPxS_S_S_) ;  /* 0xfffffff8060c7950 */ /* 0x000fec0003c3ffff */
.L_x_21:
        /* <DEDUP_REMOVED lines=11> */
.L_x_25:


//--------------------- .nv.shared.reserved.0     --------------------------
	.section	.nv.shared.reserved.0,"aw",@nobits
	.weak		__nv_reservedSMEM_offset_0_alias
	.size		__nv_reservedSMEM_offset_0_alias, 0, 64
	.other		__nv_reservedSMEM_offset_0_alias,@"STO_CUDA_RESERVED_SHARED STV_DEFAULT"
__nv_reservedSMEM_offset_0_alias:
	.zero		0
	.zero		64


//--------------------- .nv.constant0._Z9divKernelPxS_S_S_ --------------------------
	.section	.nv.constant0._Z9divKernelPxS_S_S_,"a",@progbits
	.sectionflags	@""
	.align	4
.nv.constant0._Z9divKernelPxS_S_S_:
	.zero		928


//--------------------- .nv.constant0._Z9mulKernelPxS_S_S_ --------------------------
	.section	.nv.constant0._Z9mulKernelPxS_S_S_,"a",@progbits
	.sectionflags	@""
	.align	4
.nv.constant0._Z9mulKernelPxS_S_S_:
	.zero		928


//--------------------- .nv.constant0._Z10diffKernelPxS_S_S_ --------------------------
	.section	.nv.constant0._Z10diffKernelPxS_S_S_,"a",@progbits
	.sectionflags	@""
	.align	4
.nv.constant0._Z10diffKernelPxS_S_S_:
	.zero		928


//--------------------- .nv.constant0._Z9sumKernelPxS_S_S_ --------------------------
	.section	.nv.constant0._Z9sumKernelPxS_S_S_,"a",@progbits
	.sectionflags	@""
	.align	4
.nv.constant0._Z9sumKernelPxS_S_S_:
	.zero		928


//--------------------- SYMBOLS --------------------------

	.type		.nv.reservedSmem.offset0,@object
	.size		.nv.reservedSmem.offset0,0x4
